//
// Generated by NVIDIA NVVM Compiler
//
// Compiler Build ID: CL-36424714
// Cuda compilation tools, release 13.0, V13.0.88
// Based on NVVM 20.0.0
//

.version 9.0
.target sm_100
.address_size 64

	// .globl	_Z29convert_bcsr_kernel_1_align_4PKiPfiiiiPiS2_S2_S1_S2_
.extern .func __assertfail
(
	.param .b64 __assertfail_param_0,
	.param .b64 __assertfail_param_1,
	.param .b32 __assertfail_param_2,
	.param .b64 __assertfail_param_3,
	.param .b64 __assertfail_param_4
)
;
.global .align 1 .b8 __unnamed_1[114] = {118, 111, 105, 100, 32, 99, 111, 110, 118, 101, 114, 116, 95, 98, 99, 115, 114, 95, 107, 101, 114, 110, 101, 108, 95, 49, 95, 97, 108, 105, 103, 110, 95, 52, 40, 99, 111, 110, 115, 116, 32, 105, 110, 116, 32, 42, 44, 32, 102, 108, 111, 97, 116, 32, 42, 44, 32, 105, 110, 116, 44, 32, 105, 110, 116, 44, 32, 105, 110, 116, 44, 32, 105, 110, 116, 44, 32, 105, 110, 116, 32, 42, 44, 32, 105, 110, 116, 32, 42, 44, 32, 105, 110, 116, 32, 42, 44, 32, 102, 108, 111, 97, 116, 32, 42, 44, 32, 105, 110, 116, 32, 42, 41};
// _ZZ29convert_bcsr_kernel_1_align_4PKiPfiiiiPiS2_S2_S1_S2_E6reduce has been demoted
// _ZZ29convert_bcsr_kernel_2_align_4PKiPfiiiiPiS2_S2_S1_S2_E6pos_id has been demoted
// _ZZ29convert_bcsr_kernel_2_align_4PKiPfiiiiPiS2_S2_S1_S2_E12prefix_count has been demoted
// _ZZ29convert_bcsr_kernel_2_align_4PKiPfiiiiPiS2_S2_S1_S2_E6ori_bx has been demoted
// _ZZ29convert_bcsr_kernel_2_align_4PKiPfiiiiPiS2_S2_S1_S2_E6ori_by has been demoted
// _ZZ21convert_bcsr_kernel_1PKiPfiiiiPiS2_S2_S1_S2_E6reduce has been demoted
// _ZZ21convert_bcsr_kernel_2PKiPfiiiiPiS2_S2_S1_S2_E6pos_id has been demoted
// _ZZ21convert_bcsr_kernel_2PKiPfiiiiPiS2_S2_S1_S2_E12prefix_count has been demoted
// _ZZ21convert_bcsr_kernel_2PKiPfiiiiPiS2_S2_S1_S2_E6ori_bx has been demoted
// _ZZ21convert_bcsr_kernel_2PKiPfiiiiPiS2_S2_S1_S2_E6ori_by has been demoted
.global .align 1 .b8 __unnamed_2[116] = {118, 111, 105, 100, 32, 99, 111, 110, 118, 101, 114, 116, 95, 98, 99, 115, 114, 95, 107, 101, 114, 110, 101, 108, 95, 49, 95, 116, 105, 108, 101, 40, 99, 111, 110, 115, 116, 32, 105, 110, 116, 32, 42, 44, 32, 102, 108, 111, 97, 116, 32, 42, 44, 32, 105, 110, 116, 44, 32, 105, 110, 116, 44, 32, 105, 110, 116, 44, 32, 105, 110, 116, 44, 32, 105, 110, 116, 32, 42, 44, 32, 105, 110, 116, 32, 42, 44, 32, 105, 110, 116, 32, 42, 44, 32, 102, 108, 111, 97, 116, 32, 42, 44, 32, 105, 110, 116, 32, 42, 44, 32, 105, 110, 116, 41};
// _ZZ26convert_bcsr_kernel_1_tilePKiPfiiiiPiS2_S2_S1_S2_iE6reduce has been demoted
// _ZZ26convert_bcsr_kernel_1_tilePKiPfiiiiPiS2_S2_S1_S2_iE6result has been demoted
// _ZZ26convert_bcsr_kernel_2_tilePKiPfiiiiPiS2_S2_S1_S2_E6pos_id has been demoted
// _ZZ26convert_bcsr_kernel_2_tilePKiPfiiiiPiS2_S2_S1_S2_E12prefix_count has been demoted
// _ZZ26convert_bcsr_kernel_2_tilePKiPfiiiiPiS2_S2_S1_S2_E6ori_bx has been demoted
// _ZZ26convert_bcsr_kernel_2_tilePKiPfiiiiPiS2_S2_S1_S2_E6ori_by has been demoted
.global .align 1 .b8 $str$1[27] = {47, 116, 109, 112, 47, 115, 97, 115, 115, 95, 99, 117, 95, 57, 55, 119, 101, 121, 109, 101, 114, 47, 107, 46, 99, 117};
.global .align 1 .b8 $str$2[17] = {98, 108, 111, 99, 107, 95, 119, 32, 37, 32, 52, 32, 61, 61, 32, 48};
.global .align 1 .b8 $str$3[33] = {40, 98, 108, 111, 99, 107, 95, 115, 105, 122, 101, 32, 47, 32, 52, 41, 32, 37, 32, 98, 108, 111, 99, 107, 68, 105, 109, 46, 120, 61, 61, 48};
.global .align 1 .b8 $str$4[24] = {40, 114, 101, 97, 108, 95, 98, 108, 111, 99, 107, 95, 119, 41, 32, 37, 32, 52, 32, 61, 61, 32, 48};
.global .align 1 .b8 $str$5[37] = {116, 105, 108, 101, 95, 112, 101, 114, 95, 98, 108, 111, 99, 107, 32, 60, 61, 32, 77, 65, 88, 95, 84, 73, 76, 69, 95, 80, 69, 82, 95, 66, 76, 79, 67, 75};

.visible .entry _Z29convert_bcsr_kernel_1_align_4PKiPfiiiiPiS2_S2_S1_S2_(
	.param .u64 .ptr .align 1 _Z29convert_bcsr_kernel_1_align_4PKiPfiiiiPiS2_S2_S1_S2__param_0,
	.param .u64 .ptr .align 1 _Z29convert_bcsr_kernel_1_align_4PKiPfiiiiPiS2_S2_S1_S2__param_1,
	.param .u32 _Z29convert_bcsr_kernel_1_align_4PKiPfiiiiPiS2_S2_S1_S2__param_2,
	.param .u32 _Z29convert_bcsr_kernel_1_align_4PKiPfiiiiPiS2_S2_S1_S2__param_3,
	.param .u32 _Z29convert_bcsr_kernel_1_align_4PKiPfiiiiPiS2_S2_S1_S2__param_4,
	.param .u32 _Z29convert_bcsr_kernel_1_align_4PKiPfiiiiPiS2_S2_S1_S2__param_5,
	.param .u64 .ptr .align 1 _Z29convert_bcsr_kernel_1_align_4PKiPfiiiiPiS2_S2_S1_S2__param_6,
	.param .u64 .ptr .align 1 _Z29convert_bcsr_kernel_1_align_4PKiPfiiiiPiS2_S2_S1_S2__param_7,
	.param .u64 .ptr .align 1 _Z29convert_bcsr_kernel_1_align_4PKiPfiiiiPiS2_S2_S1_S2__param_8,
	.param .u64 .ptr .align 1 _Z29convert_bcsr_kernel_1_align_4PKiPfiiiiPiS2_S2_S1_S2__param_9,
	.param .u64 .ptr .align 1 _Z29convert_bcsr_kernel_1_align_4PKiPfiiiiPiS2_S2_S1_S2__param_10
)
{
	.reg .pred 	%p<16>;
	.reg .b32 	%r<185>;
	.reg .b64 	%rd<41>;
	// demoted variable
	.shared .align 4 .b8 _ZZ29convert_bcsr_kernel_1_align_4PKiPfiiiiPiS2_S2_S1_S2_E6reduce[4096];
	ld.param.u64 	%rd1, [_Z29convert_bcsr_kernel_1_align_4PKiPfiiiiPiS2_S2_S1_S2__param_0];
	ld.param.u32 	%r32, [_Z29convert_bcsr_kernel_1_align_4PKiPfiiiiPiS2_S2_S1_S2__param_2];
	ld.param.u32 	%r33, [_Z29convert_bcsr_kernel_1_align_4PKiPfiiiiPiS2_S2_S1_S2__param_3];
	ld.param.u32 	%r34, [_Z29convert_bcsr_kernel_1_align_4PKiPfiiiiPiS2_S2_S1_S2__param_4];
	ld.param.u32 	%r35, [_Z29convert_bcsr_kernel_1_align_4PKiPfiiiiPiS2_S2_S1_S2__param_5];
	ld.param.u64 	%rd2, [_Z29convert_bcsr_kernel_1_align_4PKiPfiiiiPiS2_S2_S1_S2__param_6];
	ld.param.u64 	%rd3, [_Z29convert_bcsr_kernel_1_align_4PKiPfiiiiPiS2_S2_S1_S2__param_10];
	mov.u32 	%r1, %ctaid.x;
	mov.u32 	%r2, %ctaid.y;
	mov.u32 	%r3, %tid.x;
	mul.lo.s32 	%r4, %r34, %r2;
	mul.lo.s32 	%r5, %r35, %r1;
	and.b32  	%r36, %r35, 3;
	setp.eq.s32 	%p1, %r36, 0;
	@%p1 bra 	$L__BB0_2;
	mov.u64 	%rd4, $str$2;
	cvta.global.u64 	%rd5, %rd4;
	mov.u64 	%rd6, $str$1;
	cvta.global.u64 	%rd7, %rd6;
	mov.u64 	%rd8, __unnamed_1;
	cvta.global.u64 	%rd9, %rd8;
	{ // callseq 0, 0
	.param .b64 param0;
	st.param.b64 	[param0], %rd5;
	.param .b64 param1;
	st.param.b64 	[param1], %rd7;
	.param .b32 param2;
	st.param.b32 	[param2], 134;
	.param .b64 param3;
	st.param.b64 	[param3], %rd9;
	.param .b64 param4;
	st.param.b64 	[param4], 1;
	call.uni 
	__assertfail, 
	(
	param0, 
	param1, 
	param2, 
	param3, 
	param4
	);
	} // callseq 0
$L__BB0_2:
	mul.lo.s32 	%r37, %r35, %r34;
	shr.s32 	%r38, %r37, 31;
	shr.u32 	%r39, %r38, 30;
	add.s32 	%r40, %r37, %r39;
	shr.s32 	%r6, %r40, 2;
	mov.u32 	%r184, %ntid.x;
	rem.u32 	%r41, %r6, %r184;
	setp.eq.s32 	%p2, %r41, 0;
	@%p2 bra 	$L__BB0_4;
	mov.u64 	%rd10, $str$3;
	cvta.global.u64 	%rd11, %rd10;
	mov.u64 	%rd12, $str$1;
	cvta.global.u64 	%rd13, %rd12;
	mov.u64 	%rd14, __unnamed_1;
	cvta.global.u64 	%rd15, %rd14;
	{ // callseq 1, 0
	.param .b64 param0;
	st.param.b64 	[param0], %rd11;
	.param .b64 param1;
	st.param.b64 	[param1], %rd13;
	.param .b32 param2;
	st.param.b32 	[param2], 136;
	.param .b64 param3;
	st.param.b64 	[param3], %rd15;
	.param .b64 param4;
	st.param.b64 	[param4], 1;
	call.uni 
	__assertfail, 
	(
	param0, 
	param1, 
	param2, 
	param3, 
	param4
	);
	} // callseq 1
$L__BB0_4:
	setp.ge.s32 	%p3, %r3, %r6;
	mov.b32 	%r183, 0;
	@%p3 bra 	$L__BB0_11;
	shr.s32 	%r45, %r35, 31;
	shr.u32 	%r46, %r45, 30;
	add.s32 	%r47, %r35, %r46;
	shr.s32 	%r8, %r47, 2;
	add.s32 	%r48, %r3, %r184;
	max.u32 	%r49, %r6, %r48;
	setp.lt.u32 	%p4, %r48, %r6;
	selp.u32 	%r50, 1, 0, %p4;
	add.s32 	%r51, %r48, %r50;
	sub.s32 	%r52, %r49, %r51;
	div.u32 	%r53, %r52, %r184;
	add.s32 	%r54, %r53, %r50;
	add.s32 	%r9, %r54, 1;
	and.b32  	%r10, %r9, 3;
	setp.lt.u32 	%p5, %r54, 3;
	mov.b32 	%r183, 0;
	mov.u32 	%r178, %r3;
	@%p5 bra 	$L__BB0_8;
	and.b32  	%r56, %r9, -4;
	neg.s32 	%r174, %r56;
	mov.b32 	%r183, 0;
	mov.u32 	%r178, %r3;
$L__BB0_7:
	div.s32 	%r81, %r178, %r8;
	mul.lo.s32 	%r82, %r81, %r8;
	sub.s32 	%r83, %r178, %r82;
	shl.b32 	%r84, %r83, 2;
	add.s32 	%r85, %r81, %r4;
	add.s32 	%r86, %r84, %r5;
	mad.lo.s32 	%r57, %r85, %r33, %r86;
	mov.b32 	%r76, 4;
	// begin inline asm
	{                       
	.reg .u32 lo,hi,of;     
	mul.lo.u32 of, %r57, %r76;  
	mov.b64    {lo,hi}, %rd1; 
	add.cc.u32  lo,lo,  of; 
	addc.u32    hi,hi,  0;  
	mov.b64 %rd16, {lo,hi};    
	}
	// end inline asm
	// begin inline asm
	ld.global.nc.v4.s32 {%r59,%r60,%r61,%r62}, [%rd16];
	// end inline asm
	add.s32 	%r87, %r60, %r183;
	add.s32 	%r88, %r87, %r59;
	add.s32 	%r89, %r88, %r61;
	add.s32 	%r90, %r89, %r62;
	add.s32 	%r91, %r178, %r184;
	div.s32 	%r92, %r91, %r8;
	mul.lo.s32 	%r93, %r92, %r8;
	sub.s32 	%r94, %r91, %r93;
	shl.b32 	%r95, %r94, 2;
	add.s32 	%r96, %r92, %r4;
	add.s32 	%r97, %r95, %r5;
	mad.lo.s32 	%r63, %r96, %r33, %r97;
	// begin inline asm
	{                       
	.reg .u32 lo,hi,of;     
	mul.lo.u32 of, %r63, %r76;  
	mov.b64    {lo,hi}, %rd1; 
	add.cc.u32  lo,lo,  of; 
	addc.u32    hi,hi,  0;  
	mov.b64 %rd19, {lo,hi};    
	}
	// end inline asm
	// begin inline asm
	ld.global.nc.v4.s32 {%r65,%r66,%r67,%r68}, [%rd19];
	// end inline asm
	add.s32 	%r98, %r66, %r90;
	add.s32 	%r99, %r98, %r65;
	add.s32 	%r100, %r99, %r67;
	add.s32 	%r101, %r100, %r68;
	add.s32 	%r102, %r91, %r184;
	div.s32 	%r103, %r102, %r8;
	mul.lo.s32 	%r104, %r103, %r8;
	sub.s32 	%r105, %r102, %r104;
	shl.b32 	%r106, %r105, 2;
	add.s32 	%r107, %r103, %r4;
	add.s32 	%r108, %r106, %r5;
	mad.lo.s32 	%r69, %r107, %r33, %r108;
	// begin inline asm
	{                       
	.reg .u32 lo,hi,of;     
	mul.lo.u32 of, %r69, %r76;  
	mov.b64    {lo,hi}, %rd1; 
	add.cc.u32  lo,lo,  of; 
	addc.u32    hi,hi,  0;  
	mov.b64 %rd22, {lo,hi};    
	}
	// end inline asm
	// begin inline asm
	ld.global.nc.v4.s32 {%r71,%r72,%r73,%r74}, [%rd22];
	// end inline asm
	add.s32 	%r109, %r72, %r101;
	add.s32 	%r110, %r109, %r71;
	add.s32 	%r111, %r110, %r73;
	add.s32 	%r112, %r111, %r74;
	add.s32 	%r113, %r102, %r184;
	div.s32 	%r114, %r113, %r8;
	mul.lo.s32 	%r115, %r114, %r8;
	sub.s32 	%r116, %r113, %r115;
	shl.b32 	%r117, %r116, 2;
	add.s32 	%r118, %r114, %r4;
	add.s32 	%r119, %r117, %r5;
	mad.lo.s32 	%r75, %r118, %r33, %r119;
	// begin inline asm
	{                       
	.reg .u32 lo,hi,of;     
	mul.lo.u32 of, %r75, %r76;  
	mov.b64    {lo,hi}, %rd1; 
	add.cc.u32  lo,lo,  of; 
	addc.u32    hi,hi,  0;  
	mov.b64 %rd25, {lo,hi};    
	}
	// end inline asm
	// begin inline asm
	ld.global.nc.v4.s32 {%r77,%r78,%r79,%r80}, [%rd25];
	// end inline asm
	add.s32 	%r120, %r78, %r112;
	add.s32 	%r121, %r120, %r77;
	add.s32 	%r122, %r121, %r79;
	add.s32 	%r183, %r122, %r80;
	add.s32 	%r178, %r113, %r184;
	add.s32 	%r174, %r174, 4;
	setp.ne.s32 	%p6, %r174, 0;
	@%p6 bra 	$L__BB0_7;
$L__BB0_8:
	setp.eq.s32 	%p7, %r10, 0;
	@%p7 bra 	$L__BB0_11;
	neg.s32 	%r180, %r10;
$L__BB0_10:
	.pragma "nounroll";
	div.s32 	%r129, %r178, %r8;
	mul.lo.s32 	%r130, %r129, %r8;
	sub.s32 	%r131, %r178, %r130;
	shl.b32 	%r132, %r131, 2;
	add.s32 	%r133, %r129, %r4;
	add.s32 	%r134, %r132, %r5;
	mad.lo.s32 	%r123, %r133, %r33, %r134;
	mov.b32 	%r124, 4;
	// begin inline asm
	{                       
	.reg .u32 lo,hi,of;     
	mul.lo.u32 of, %r123, %r124;  
	mov.b64    {lo,hi}, %rd1; 
	add.cc.u32  lo,lo,  of; 
	addc.u32    hi,hi,  0;  
	mov.b64 %rd28, {lo,hi};    
	}
	// end inline asm
	// begin inline asm
	ld.global.nc.v4.s32 {%r125,%r126,%r127,%r128}, [%rd28];
	// end inline asm
	add.s32 	%r135, %r126, %r183;
	add.s32 	%r136, %r135, %r125;
	add.s32 	%r137, %r136, %r127;
	add.s32 	%r183, %r137, %r128;
	add.s32 	%r178, %r178, %r184;
	add.s32 	%r180, %r180, 1;
	setp.ne.s32 	%p8, %r180, 0;
	@%p8 bra 	$L__BB0_10;
$L__BB0_11:
	shl.b32 	%r138, %r3, 2;
	mov.u32 	%r139, _ZZ29convert_bcsr_kernel_1_align_4PKiPfiiiiPiS2_S2_S1_S2_E6reduce;
	add.s32 	%r29, %r139, %r138;
	st.shared.u32 	[%r29], %r183;
	bar.sync 	0;
	setp.lt.u32 	%p9, %r184, 66;
	@%p9 bra 	$L__BB0_15;
$L__BB0_12:
	shr.u32 	%r31, %r184, 1;
	setp.ge.u32 	%p10, %r3, %r31;
	@%p10 bra 	$L__BB0_14;
	shl.b32 	%r140, %r31, 2;
	add.s32 	%r141, %r29, %r140;
	ld.shared.u32 	%r142, [%r141];
	ld.shared.u32 	%r143, [%r29];
	add.s32 	%r144, %r143, %r142;
	st.shared.u32 	[%r29], %r144;
$L__BB0_14:
	bar.sync 	0;
	setp.gt.u32 	%p11, %r184, 131;
	mov.u32 	%r184, %r31;
	@%p11 bra 	$L__BB0_12;
$L__BB0_15:
	setp.gt.u32 	%p12, %r3, 31;
	@%p12 bra 	$L__BB0_17;
	ld.volatile.shared.u32 	%r145, [%r29+128];
	ld.volatile.shared.u32 	%r146, [%r29];
	add.s32 	%r147, %r146, %r145;
	st.volatile.shared.u32 	[%r29], %r147;
	ld.volatile.shared.u32 	%r148, [%r29+64];
	ld.volatile.shared.u32 	%r149, [%r29];
	add.s32 	%r150, %r149, %r148;
	st.volatile.shared.u32 	[%r29], %r150;
	ld.volatile.shared.u32 	%r151, [%r29+32];
	ld.volatile.shared.u32 	%r152, [%r29];
	add.s32 	%r153, %r152, %r151;
	st.volatile.shared.u32 	[%r29], %r153;
	ld.volatile.shared.u32 	%r154, [%r29+16];
	ld.volatile.shared.u32 	%r155, [%r29];
	add.s32 	%r156, %r155, %r154;
	st.volatile.shared.u32 	[%r29], %r156;
	ld.volatile.shared.u32 	%r157, [%r29+8];
	ld.volatile.shared.u32 	%r158, [%r29];
	add.s32 	%r159, %r158, %r157;
	st.volatile.shared.u32 	[%r29], %r159;
	ld.volatile.shared.u32 	%r160, [%r29+4];
	ld.volatile.shared.u32 	%r161, [%r29];
	add.s32 	%r162, %r161, %r160;
	st.volatile.shared.u32 	[%r29], %r162;
$L__BB0_17:
	bar.sync 	0;
	setp.ne.s32 	%p13, %r3, 0;
	ld.shared.u32 	%r163, [_ZZ29convert_bcsr_kernel_1_align_4PKiPfiiiiPiS2_S2_S1_S2_E6reduce];
	setp.lt.s32 	%p14, %r163, 1;
	or.pred  	%p15, %p13, %p14;
	@%p15 bra 	$L__BB0_19;
	cvta.to.global.u64 	%rd31, %rd3;
	mul.wide.u32 	%rd32, %r2, 4;
	add.s64 	%rd33, %rd31, %rd32;
	atom.global.add.u32 	%r165, [%rd33], 1;
	add.s32 	%r166, %r32, %r2;
	mul.wide.u32 	%rd34, %r166, 4;
	add.s64 	%rd35, %rd31, %rd34;
	atom.global.add.u32 	%r167, [%rd35], 1;
	div.s32 	%r168, %r32, %r34;
	cvta.to.global.u64 	%rd36, %rd2;
	mul.wide.s32 	%rd37, %r168, 4;
	add.s64 	%rd38, %rd36, %rd37;
	atom.global.add.u32 	%r169, [%rd38], 1;
	shl.b32 	%r170, %r32, 1;
	mov.u32 	%r171, %nctaid.x;
	mad.lo.s32 	%r172, %r171, %r2, %r170;
	add.s32 	%r173, %r172, %r165;
	mul.wide.u32 	%rd39, %r173, 4;
	add.s64 	%rd40, %rd31, %rd39;
	st.global.u32 	[%rd40], %r1;
$L__BB0_19:
	ret;

}
	// .globl	_Z29convert_bcsr_kernel_2_align_4PKiPfiiiiPiS2_S2_S1_S2_
.visible .entry _Z29convert_bcsr_kernel_2_align_4PKiPfiiiiPiS2_S2_S1_S2_(
	.param .u64 .ptr .align 1 _Z29convert_bcsr_kernel_2_align_4PKiPfiiiiPiS2_S2_S1_S2__param_0,
	.param .u64 .ptr .align 1 _Z29convert_bcsr_kernel_2_align_4PKiPfiiiiPiS2_S2_S1_S2__param_1,
	.param .u32 _Z29convert_bcsr_kernel_2_align_4PKiPfiiiiPiS2_S2_S1_S2__param_2,
	.param .u32 _Z29convert_bcsr_kernel_2_align_4PKiPfiiiiPiS2_S2_S1_S2__param_3,
	.param .u32 _Z29convert_bcsr_kernel_2_align_4PKiPfiiiiPiS2_S2_S1_S2__param_4,
	.param .u32 _Z29convert_bcsr_kernel_2_align_4PKiPfiiiiPiS2_S2_S1_S2__param_5,
	.param .u64 .ptr .align 1 _Z29convert_bcsr_kernel_2_align_4PKiPfiiiiPiS2_S2_S1_S2__param_6,
	.param .u64 .ptr .align 1 _Z29convert_bcsr_kernel_2_align_4PKiPfiiiiPiS2_S2_S1_S2__param_7,
	.param .u64 .ptr .align 1 _Z29convert_bcsr_kernel_2_align_4PKiPfiiiiPiS2_S2_S1_S2__param_8,
	.param .u64 .ptr .align 1 _Z29convert_bcsr_kernel_2_align_4PKiPfiiiiPiS2_S2_S1_S2__param_9,
	.param .u64 .ptr .align 1 _Z29convert_bcsr_kernel_2_align_4PKiPfiiiiPiS2_S2_S1_S2__param_10
)
{
	.reg .pred 	%p<29>;
	.reg .b32 	%r<364>;
	.reg .b32 	%f<21>;
	.reg .b64 	%rd<69>;
	// demoted variable
	.shared .align 4 .u32 _ZZ29convert_bcsr_kernel_2_align_4PKiPfiiiiPiS2_S2_S1_S2_E6pos_id;
	// demoted variable
	.shared .align 4 .u32 _ZZ29convert_bcsr_kernel_2_align_4PKiPfiiiiPiS2_S2_S1_S2_E12prefix_count;
	// demoted variable
	.shared .align 4 .u32 _ZZ29convert_bcsr_kernel_2_align_4PKiPfiiiiPiS2_S2_S1_S2_E6ori_bx;
	// demoted variable
	.shared .align 4 .u32 _ZZ29convert_bcsr_kernel_2_align_4PKiPfiiiiPiS2_S2_S1_S2_E6ori_by;
	ld.param.u64 	%rd6, [_Z29convert_bcsr_kernel_2_align_4PKiPfiiiiPiS2_S2_S1_S2__param_1];
	ld.param.u32 	%r116, [_Z29convert_bcsr_kernel_2_align_4PKiPfiiiiPiS2_S2_S1_S2__param_2];
	ld.param.u32 	%r117, [_Z29convert_bcsr_kernel_2_align_4PKiPfiiiiPiS2_S2_S1_S2__param_3];
	ld.param.u32 	%r118, [_Z29convert_bcsr_kernel_2_align_4PKiPfiiiiPiS2_S2_S1_S2__param_4];
	ld.param.u32 	%r119, [_Z29convert_bcsr_kernel_2_align_4PKiPfiiiiPiS2_S2_S1_S2__param_5];
	ld.param.u64 	%rd9, [_Z29convert_bcsr_kernel_2_align_4PKiPfiiiiPiS2_S2_S1_S2__param_6];
	ld.param.u64 	%rd7, [_Z29convert_bcsr_kernel_2_align_4PKiPfiiiiPiS2_S2_S1_S2__param_7];
	ld.param.u64 	%rd8, [_Z29convert_bcsr_kernel_2_align_4PKiPfiiiiPiS2_S2_S1_S2__param_8];
	ld.param.u64 	%rd10, [_Z29convert_bcsr_kernel_2_align_4PKiPfiiiiPiS2_S2_S1_S2__param_9];
	ld.param.u64 	%rd11, [_Z29convert_bcsr_kernel_2_align_4PKiPfiiiiPiS2_S2_S1_S2__param_10];
	cvta.to.global.u64 	%rd1, %rd10;
	cvta.to.global.u64 	%rd2, %rd9;
	cvta.to.global.u64 	%rd3, %rd11;
	mov.u32 	%r1, %ctaid.y;
	mov.u32 	%r355, %tid.x;
	setp.ne.s32 	%p1, %r355, 0;
	@%p1 bra 	$L__BB1_33;
	mov.b32 	%r120, 0;
	st.shared.u32 	[_ZZ29convert_bcsr_kernel_2_align_4PKiPfiiiiPiS2_S2_S1_S2_E12prefix_count], %r120;
	mul.wide.u32 	%rd12, %r1, 4;
	add.s64 	%rd13, %rd3, %rd12;
	atom.global.add.u32 	%r3, [%rd13], -1;
	add.s32 	%r4, %r3, -1;
	st.shared.u32 	[_ZZ29convert_bcsr_kernel_2_align_4PKiPfiiiiPiS2_S2_S1_S2_E6pos_id], %r4;
	setp.lt.s32 	%p2, %r3, 1;
	@%p2 bra 	$L__BB1_17;
	setp.eq.s32 	%p13, %r1, 0;
	mov.b32 	%r333, 0;
	@%p13 bra 	$L__BB1_16;
	and.b32  	%r5, %r1, 15;
	setp.lt.u32 	%p14, %r1, 16;
	mov.b32 	%r333, 0;
	mov.u32 	%r326, %r333;
	@%p14 bra 	$L__BB1_6;
	and.b32  	%r326, %r1, 65520;
	neg.s32 	%r319, %r326;
	add.s64 	%rd4, %rd3, 32;
	mov.b32 	%r333, 0;
	mov.u32 	%r318, %r116;
$L__BB1_5:
	.pragma "nounroll";
	mul.wide.s32 	%rd24, %r318, 4;
	add.s64 	%rd25, %rd4, %rd24;
	ld.global.u32 	%r187, [%rd25+-32];
	add.s32 	%r188, %r333, %r187;
	ld.global.u32 	%r189, [%rd25+-28];
	add.s32 	%r190, %r188, %r189;
	ld.global.u32 	%r191, [%rd25+-24];
	add.s32 	%r192, %r190, %r191;
	ld.global.u32 	%r193, [%rd25+-20];
	add.s32 	%r194, %r192, %r193;
	ld.global.u32 	%r195, [%rd25+-16];
	add.s32 	%r196, %r194, %r195;
	ld.global.u32 	%r197, [%rd25+-12];
	add.s32 	%r198, %r196, %r197;
	ld.global.u32 	%r199, [%rd25+-8];
	add.s32 	%r200, %r198, %r199;
	ld.global.u32 	%r201, [%rd25+-4];
	add.s32 	%r202, %r200, %r201;
	ld.global.u32 	%r203, [%rd25];
	add.s32 	%r204, %r202, %r203;
	ld.global.u32 	%r205, [%rd25+4];
	add.s32 	%r206, %r204, %r205;
	ld.global.u32 	%r207, [%rd25+8];
	add.s32 	%r208, %r206, %r207;
	ld.global.u32 	%r209, [%rd25+12];
	add.s32 	%r210, %r208, %r209;
	ld.global.u32 	%r211, [%rd25+16];
	add.s32 	%r212, %r210, %r211;
	ld.global.u32 	%r213, [%rd25+20];
	add.s32 	%r214, %r212, %r213;
	ld.global.u32 	%r215, [%rd25+24];
	add.s32 	%r216, %r214, %r215;
	ld.global.u32 	%r217, [%rd25+28];
	add.s32 	%r333, %r216, %r217;
	add.s32 	%r319, %r319, 16;
	add.s32 	%r318, %r318, 16;
	setp.ne.s32 	%p15, %r319, 0;
	@%p15 bra 	$L__BB1_5;
$L__BB1_6:
	setp.eq.s32 	%p16, %r5, 0;
	@%p16 bra 	$L__BB1_15;
	and.b32  	%r17, %r1, 7;
	setp.lt.u32 	%p17, %r5, 8;
	@%p17 bra 	$L__BB1_9;
	add.s32 	%r219, %r326, %r116;
	mul.wide.s32 	%rd26, %r219, 4;
	add.s64 	%rd27, %rd3, %rd26;
	ld.global.u32 	%r220, [%rd27];
	add.s32 	%r221, %r333, %r220;
	ld.global.u32 	%r222, [%rd27+4];
	add.s32 	%r223, %r221, %r222;
	ld.global.u32 	%r224, [%rd27+8];
	add.s32 	%r225, %r223, %r224;
	ld.global.u32 	%r226, [%rd27+12];
	add.s32 	%r227, %r225, %r226;
	ld.global.u32 	%r228, [%rd27+16];
	add.s32 	%r229, %r227, %r228;
	ld.global.u32 	%r230, [%rd27+20];
	add.s32 	%r231, %r229, %r230;
	ld.global.u32 	%r232, [%rd27+24];
	add.s32 	%r233, %r231, %r232;
	ld.global.u32 	%r234, [%rd27+28];
	add.s32 	%r333, %r233, %r234;
	add.s32 	%r326, %r326, 8;
$L__BB1_9:
	setp.eq.s32 	%p18, %r17, 0;
	@%p18 bra 	$L__BB1_15;
	and.b32  	%r23, %r1, 3;
	setp.lt.u32 	%p19, %r17, 4;
	@%p19 bra 	$L__BB1_12;
	add.s32 	%r236, %r326, %r116;
	mul.wide.s32 	%rd28, %r236, 4;
	add.s64 	%rd29, %rd3, %rd28;
	ld.global.u32 	%r237, [%rd29];
	add.s32 	%r238, %r333, %r237;
	ld.global.u32 	%r239, [%rd29+4];
	add.s32 	%r240, %r238, %r239;
	ld.global.u32 	%r241, [%rd29+8];
	add.s32 	%r242, %r240, %r241;
	ld.global.u32 	%r243, [%rd29+12];
	add.s32 	%r333, %r242, %r243;
	add.s32 	%r326, %r326, 4;
$L__BB1_12:
	setp.eq.s32 	%p20, %r23, 0;
	@%p20 bra 	$L__BB1_15;
	add.s32 	%r331, %r326, %r116;
	neg.s32 	%r330, %r23;
$L__BB1_14:
	.pragma "nounroll";
	mul.wide.s32 	%rd30, %r331, 4;
	add.s64 	%rd31, %rd3, %rd30;
	ld.global.u32 	%r244, [%rd31];
	add.s32 	%r333, %r333, %r244;
	add.s32 	%r331, %r331, 1;
	add.s32 	%r330, %r330, 1;
	setp.ne.s32 	%p21, %r330, 0;
	@%p21 bra 	$L__BB1_14;
$L__BB1_15:
	st.shared.u32 	[_ZZ29convert_bcsr_kernel_2_align_4PKiPfiiiiPiS2_S2_S1_S2_E12prefix_count], %r333;
$L__BB1_16:
	st.shared.u32 	[_ZZ29convert_bcsr_kernel_2_align_4PKiPfiiiiPiS2_S2_S1_S2_E6ori_by], %r1;
	shl.b32 	%r245, %r116, 1;
	mov.u32 	%r246, %nctaid.x;
	mad.lo.s32 	%r247, %r1, %r246, %r245;
	add.s32 	%r248, %r247, %r4;
	mul.wide.u32 	%rd32, %r248, 4;
	add.s64 	%rd33, %rd3, %rd32;
	ld.global.u32 	%r249, [%rd33];
	st.shared.u32 	[_ZZ29convert_bcsr_kernel_2_align_4PKiPfiiiiPiS2_S2_S1_S2_E6ori_bx], %r249;
	mul.wide.u32 	%rd34, %r1, 4;
	add.s64 	%rd35, %rd2, %rd34;
	st.global.u32 	[%rd35], %r333;
	cvt.s64.s32 	%rd36, %r333;
	cvt.u64.u32 	%rd37, %r3;
	add.s64 	%rd38, %rd37, %rd36;
	cvta.to.global.u64 	%rd39, %rd7;
	shl.b64 	%rd40, %rd38, 2;
	add.s64 	%rd41, %rd39, %rd40;
	st.global.u32 	[%rd41+-4], %r249;
	cvta.to.global.u64 	%rd42, %rd8;
	add.s64 	%rd43, %rd42, %rd40;
	st.global.u32 	[%rd43+-4], %r1;
	bra.uni 	$L__BB1_33;
$L__BB1_17:
	setp.ne.s32 	%p3, %r3, 0;
	@%p3 bra 	$L__BB1_33;
	setp.eq.s32 	%p4, %r1, 0;
	mov.b32 	%r350, 0;
	@%p4 bra 	$L__BB1_32;
	and.b32  	%r39, %r1, 15;
	setp.lt.u32 	%p5, %r1, 16;
	mov.b32 	%r350, 0;
	mov.u32 	%r343, %r350;
	@%p5 bra 	$L__BB1_22;
	and.b32  	%r343, %r1, 65520;
	neg.s32 	%r336, %r343;
	add.s64 	%rd5, %rd3, 32;
	mov.b32 	%r350, 0;
	mov.u32 	%r335, %r116;
$L__BB1_21:
	.pragma "nounroll";
	mul.wide.s32 	%rd14, %r335, 4;
	add.s64 	%rd15, %rd5, %rd14;
	ld.global.u32 	%r125, [%rd15+-32];
	add.s32 	%r126, %r350, %r125;
	ld.global.u32 	%r127, [%rd15+-28];
	add.s32 	%r128, %r126, %r127;
	ld.global.u32 	%r129, [%rd15+-24];
	add.s32 	%r130, %r128, %r129;
	ld.global.u32 	%r131, [%rd15+-20];
	add.s32 	%r132, %r130, %r131;
	ld.global.u32 	%r133, [%rd15+-16];
	add.s32 	%r134, %r132, %r133;
	ld.global.u32 	%r135, [%rd15+-12];
	add.s32 	%r136, %r134, %r135;
	ld.global.u32 	%r137, [%rd15+-8];
	add.s32 	%r138, %r136, %r137;
	ld.global.u32 	%r139, [%rd15+-4];
	add.s32 	%r140, %r138, %r139;
	ld.global.u32 	%r141, [%rd15];
	add.s32 	%r142, %r140, %r141;
	ld.global.u32 	%r143, [%rd15+4];
	add.s32 	%r144, %r142, %r143;
	ld.global.u32 	%r145, [%rd15+8];
	add.s32 	%r146, %r144, %r145;
	ld.global.u32 	%r147, [%rd15+12];
	add.s32 	%r148, %r146, %r147;
	ld.global.u32 	%r149, [%rd15+16];
	add.s32 	%r150, %r148, %r149;
	ld.global.u32 	%r151, [%rd15+20];
	add.s32 	%r152, %r150, %r151;
	ld.global.u32 	%r153, [%rd15+24];
	add.s32 	%r154, %r152, %r153;
	ld.global.u32 	%r155, [%rd15+28];
	add.s32 	%r350, %r154, %r155;
	add.s32 	%r336, %r336, 16;
	add.s32 	%r335, %r335, 16;
	setp.ne.s32 	%p6, %r336, 0;
	@%p6 bra 	$L__BB1_21;
$L__BB1_22:
	setp.eq.s32 	%p7, %r39, 0;
	@%p7 bra 	$L__BB1_31;
	and.b32  	%r51, %r1, 7;
	setp.lt.u32 	%p8, %r39, 8;
	@%p8 bra 	$L__BB1_25;
	add.s32 	%r157, %r343, %r116;
	mul.wide.s32 	%rd16, %r157, 4;
	add.s64 	%rd17, %rd3, %rd16;
	ld.global.u32 	%r158, [%rd17];
	add.s32 	%r159, %r350, %r158;
	ld.global.u32 	%r160, [%rd17+4];
	add.s32 	%r161, %r159, %r160;
	ld.global.u32 	%r162, [%rd17+8];
	add.s32 	%r163, %r161, %r162;
	ld.global.u32 	%r164, [%rd17+12];
	add.s32 	%r165, %r163, %r164;
	ld.global.u32 	%r166, [%rd17+16];
	add.s32 	%r167, %r165, %r166;
	ld.global.u32 	%r168, [%rd17+20];
	add.s32 	%r169, %r167, %r168;
	ld.global.u32 	%r170, [%rd17+24];
	add.s32 	%r171, %r169, %r170;
	ld.global.u32 	%r172, [%rd17+28];
	add.s32 	%r350, %r171, %r172;
	add.s32 	%r343, %r343, 8;
$L__BB1_25:
	setp.eq.s32 	%p9, %r51, 0;
	@%p9 bra 	$L__BB1_31;
	and.b32  	%r57, %r1, 3;
	setp.lt.u32 	%p10, %r51, 4;
	@%p10 bra 	$L__BB1_28;
	add.s32 	%r174, %r343, %r116;
	mul.wide.s32 	%rd18, %r174, 4;
	add.s64 	%rd19, %rd3, %rd18;
	ld.global.u32 	%r175, [%rd19];
	add.s32 	%r176, %r350, %r175;
	ld.global.u32 	%r177, [%rd19+4];
	add.s32 	%r178, %r176, %r177;
	ld.global.u32 	%r179, [%rd19+8];
	add.s32 	%r180, %r178, %r179;
	ld.global.u32 	%r181, [%rd19+12];
	add.s32 	%r350, %r180, %r181;
	add.s32 	%r343, %r343, 4;
$L__BB1_28:
	setp.eq.s32 	%p11, %r57, 0;
	@%p11 bra 	$L__BB1_31;
	add.s32 	%r348, %r343, %r116;
	neg.s32 	%r347, %r57;
$L__BB1_30:
	.pragma "nounroll";
	mul.wide.s32 	%rd20, %r348, 4;
	add.s64 	%rd21, %rd3, %rd20;
	ld.global.u32 	%r182, [%rd21];
	add.s32 	%r350, %r350, %r182;
	add.s32 	%r348, %r348, 1;
	add.s32 	%r347, %r347, 1;
	setp.ne.s32 	%p12, %r347, 0;
	@%p12 bra 	$L__BB1_30;
$L__BB1_31:
	st.shared.u32 	[_ZZ29convert_bcsr_kernel_2_align_4PKiPfiiiiPiS2_S2_S1_S2_E12prefix_count], %r350;
$L__BB1_32:
	add.s64 	%rd23, %rd2, %rd12;
	st.global.u32 	[%rd23], %r350;
$L__BB1_33:
	bar.sync 	0;
	ld.shared.u32 	%r73, [_ZZ29convert_bcsr_kernel_2_align_4PKiPfiiiiPiS2_S2_S1_S2_E6pos_id];
	setp.lt.s32 	%p22, %r73, 0;
	@%p22 bra 	$L__BB1_41;
	ld.shared.u32 	%r250, [_ZZ29convert_bcsr_kernel_2_align_4PKiPfiiiiPiS2_S2_S1_S2_E6ori_by];
	mul.lo.s32 	%r74, %r250, %r118;
	ld.shared.u32 	%r251, [_ZZ29convert_bcsr_kernel_2_align_4PKiPfiiiiPiS2_S2_S1_S2_E6ori_bx];
	mul.lo.s32 	%r75, %r251, %r119;
	mul.lo.s32 	%r252, %r119, %r118;
	ld.shared.u32 	%r253, [_ZZ29convert_bcsr_kernel_2_align_4PKiPfiiiiPiS2_S2_S1_S2_E12prefix_count];
	add.s32 	%r254, %r73, %r253;
	mul.lo.s32 	%r76, %r254, %r252;
	shr.s32 	%r255, %r252, 31;
	shr.u32 	%r256, %r255, 30;
	add.s32 	%r257, %r252, %r256;
	shr.s32 	%r77, %r257, 2;
	setp.ge.s32 	%p23, %r355, %r77;
	@%p23 bra 	$L__BB1_41;
	shr.s32 	%r258, %r119, 31;
	shr.u32 	%r259, %r258, 30;
	add.s32 	%r260, %r119, %r259;
	shr.s32 	%r78, %r260, 2;
	mov.u32 	%r79, %ntid.x;
	add.s32 	%r261, %r355, %r79;
	max.u32 	%r262, %r77, %r261;
	setp.lt.u32 	%p24, %r261, %r77;
	selp.u32 	%r263, 1, 0, %p24;
	add.s32 	%r264, %r261, %r263;
	sub.s32 	%r265, %r262, %r264;
	div.u32 	%r266, %r265, %r79;
	add.s32 	%r80, %r266, %r263;
	and.b32  	%r267, %r80, 3;
	setp.eq.s32 	%p25, %r267, 3;
	@%p25 bra 	$L__BB1_38;
	shl.b32 	%r268, %r355, 2;
	add.s32 	%r353, %r76, %r268;
	shl.b32 	%r82, %r79, 2;
	add.s32 	%r269, %r80, 1;
	and.b32  	%r270, %r269, 3;
	neg.s32 	%r352, %r270;
$L__BB1_37:
	.pragma "nounroll";
	div.s32 	%r273, %r355, %r78;
	mul.lo.s32 	%r274, %r273, %r78;
	sub.s32 	%r275, %r355, %r274;
	shl.b32 	%r276, %r275, 2;
	add.s32 	%r277, %r273, %r74;
	add.s32 	%r278, %r276, %r75;
	mad.lo.s32 	%r271, %r277, %r117, %r278;
	mov.b32 	%r272, 4;
	// begin inline asm
	{                       
	.reg .u32 lo,hi,of;     
	mul.lo.u32 of, %r271, %r272;  
	mov.b64    {lo,hi}, %rd6; 
	add.cc.u32  lo,lo,  of; 
	addc.u32    hi,hi,  0;  
	mov.b64 %rd44, {lo,hi};    
	}
	// end inline asm
	// begin inline asm
	ld.global.nc.v4.f32 {%f1,%f2,%f3,%f4}, [%rd44];
	// end inline asm
	mul.wide.s32 	%rd47, %r353, 4;
	add.s64 	%rd48, %rd1, %rd47;
	st.global.v4.f32 	[%rd48], {%f1, %f2, %f3, %f4};
	add.s32 	%r355, %r355, %r79;
	add.s32 	%r353, %r353, %r82;
	add.s32 	%r352, %r352, 1;
	setp.ne.s32 	%p26, %r352, 0;
	@%p26 bra 	$L__BB1_37;
$L__BB1_38:
	setp.lt.u32 	%p27, %r80, 3;
	@%p27 bra 	$L__BB1_41;
	add.s32 	%r357, %r79, %r355;
	shl.b32 	%r279, %r357, 2;
	add.s32 	%r362, %r76, %r279;
	shl.b32 	%r93, %r79, 4;
	shl.b32 	%r280, %r79, 3;
	shl.b32 	%r281, %r355, 2;
	add.s32 	%r356, %r76, %r281;
	add.s32 	%r361, %r356, %r280;
	shl.b32 	%r282, %r79, 1;
	add.s32 	%r360, %r355, %r282;
	shl.b32 	%r96, %r79, 2;
	mad.lo.s32 	%r359, %r79, 12, %r356;
	mad.lo.s32 	%r358, %r79, 3, %r355;
$L__BB1_40:
	div.s32 	%r291, %r355, %r78;
	mul.lo.s32 	%r292, %r291, %r78;
	sub.s32 	%r293, %r355, %r292;
	shl.b32 	%r294, %r293, 2;
	add.s32 	%r295, %r291, %r74;
	add.s32 	%r296, %r294, %r75;
	mad.lo.s32 	%r283, %r295, %r117, %r296;
	mov.b32 	%r290, 4;
	// begin inline asm
	{                       
	.reg .u32 lo,hi,of;     
	mul.lo.u32 of, %r283, %r290;  
	mov.b64    {lo,hi}, %rd6; 
	add.cc.u32  lo,lo,  of; 
	addc.u32    hi,hi,  0;  
	mov.b64 %rd49, {lo,hi};    
	}
	// end inline asm
	// begin inline asm
	ld.global.nc.v4.f32 {%f5,%f6,%f7,%f8}, [%rd49];
	// end inline asm
	mul.wide.s32 	%rd61, %r356, 4;
	add.s64 	%rd62, %rd1, %rd61;
	st.global.v4.f32 	[%rd62], {%f5, %f6, %f7, %f8};
	add.s32 	%r297, %r355, %r79;
	div.s32 	%r298, %r357, %r78;
	mul.lo.s32 	%r299, %r298, %r78;
	sub.s32 	%r300, %r357, %r299;
	shl.b32 	%r301, %r300, 2;
	add.s32 	%r302, %r298, %r74;
	add.s32 	%r303, %r301, %r75;
	mad.lo.s32 	%r285, %r302, %r117, %r303;
	// begin inline asm
	{                       
	.reg .u32 lo,hi,of;     
	mul.lo.u32 of, %r285, %r290;  
	mov.b64    {lo,hi}, %rd6; 
	add.cc.u32  lo,lo,  of; 
	addc.u32    hi,hi,  0;  
	mov.b64 %rd52, {lo,hi};    
	}
	// end inline asm
	// begin inline asm
	ld.global.nc.v4.f32 {%f9,%f10,%f11,%f12}, [%rd52];
	// end inline asm
	mul.wide.s32 	%rd63, %r362, 4;
	add.s64 	%rd64, %rd1, %rd63;
	st.global.v4.f32 	[%rd64], {%f9, %f10, %f11, %f12};
	add.s32 	%r304, %r297, %r79;
	div.s32 	%r305, %r360, %r78;
	mul.lo.s32 	%r306, %r305, %r78;
	sub.s32 	%r307, %r360, %r306;
	shl.b32 	%r308, %r307, 2;
	add.s32 	%r309, %r305, %r74;
	add.s32 	%r310, %r308, %r75;
	mad.lo.s32 	%r287, %r309, %r117, %r310;
	// begin inline asm
	{                       
	.reg .u32 lo,hi,of;     
	mul.lo.u32 of, %r287, %r290;  
	mov.b64    {lo,hi}, %rd6; 
	add.cc.u32  lo,lo,  of; 
	addc.u32    hi,hi,  0;  
	mov.b64 %rd55, {lo,hi};    
	}
	// end inline asm
	// begin inline asm
	ld.global.nc.v4.f32 {%f13,%f14,%f15,%f16}, [%rd55];
	// end inline asm
	mul.wide.s32 	%rd65, %r361, 4;
	add.s64 	%rd66, %rd1, %rd65;
	st.global.v4.f32 	[%rd66], {%f13, %f14, %f15, %f16};
	add.s32 	%r311, %r304, %r79;
	div.s32 	%r312, %r358, %r78;
	mul.lo.s32 	%r313, %r312, %r78;
	sub.s32 	%r314, %r358, %r313;
	shl.b32 	%r315, %r314, 2;
	add.s32 	%r316, %r312, %r74;
	add.s32 	%r317, %r315, %r75;
	mad.lo.s32 	%r289, %r316, %r117, %r317;
	// begin inline asm
	{                       
	.reg .u32 lo,hi,of;     
	mul.lo.u32 of, %r289, %r290;  
	mov.b64    {lo,hi}, %rd6; 
	add.cc.u32  lo,lo,  of; 
	addc.u32    hi,hi,  0;  
	mov.b64 %rd58, {lo,hi};    
	}
	// end inline asm
	// begin inline asm
	ld.global.nc.v4.f32 {%f17,%f18,%f19,%f20}, [%rd58];
	// end inline asm
	mul.wide.s32 	%rd67, %r359, 4;
	add.s64 	%rd68, %rd1, %rd67;
	st.global.v4.f32 	[%rd68], {%f17, %f18, %f19, %f20};
	add.s32 	%r355, %r311, %r79;
	add.s32 	%r362, %r362, %r93;
	add.s32 	%r361, %r361, %r93;
	add.s32 	%r360, %r360, %r96;
	add.s32 	%r359, %r359, %r93;
	add.s32 	%r358, %r358, %r96;
	add.s32 	%r357, %r357, %r96;
	add.s32 	%r356, %r356, %r93;
	setp.lt.s32 	%p28, %r355, %r77;
	@%p28 bra 	$L__BB1_40;
$L__BB1_41:
	ret;

}
	// .globl	_Z21convert_bcsr_kernel_1PKiPfiiiiPiS2_S2_S1_S2_
.visible .entry _Z21convert_bcsr_kernel_1PKiPfiiiiPiS2_S2_S1_S2_(
	.param .u64 .ptr .align 1 _Z21convert_bcsr_kernel_1PKiPfiiiiPiS2_S2_S1_S2__param_0,
	.param .u64 .ptr .align 1 _Z21convert_bcsr_kernel_1PKiPfiiiiPiS2_S2_S1_S2__param_1,
	.param .u32 _Z21convert_bcsr_kernel_1PKiPfiiiiPiS2_S2_S1_S2__param_2,
	.param .u32 _Z21convert_bcsr_kernel_1PKiPfiiiiPiS2_S2_S1_S2__param_3,
	.param .u32 _Z21convert_bcsr_kernel_1PKiPfiiiiPiS2_S2_S1_S2__param_4,
	.param .u32 _Z21convert_bcsr_kernel_1PKiPfiiiiPiS2_S2_S1_S2__param_5,
	.param .u64 .ptr .align 1 _Z21convert_bcsr_kernel_1PKiPfiiiiPiS2_S2_S1_S2__param_6,
	.param .u64 .ptr .align 1 _Z21convert_bcsr_kernel_1PKiPfiiiiPiS2_S2_S1_S2__param_7,
	.param .u64 .ptr .align 1 _Z21convert_bcsr_kernel_1PKiPfiiiiPiS2_S2_S1_S2__param_8,
	.param .u64 .ptr .align 1 _Z21convert_bcsr_kernel_1PKiPfiiiiPiS2_S2_S1_S2__param_9,
	.param .u64 .ptr .align 1 _Z21convert_bcsr_kernel_1PKiPfiiiiPiS2_S2_S1_S2__param_10
)
{
	.reg .pred 	%p<10>;
	.reg .b32 	%r<70>;
	.reg .b64 	%rd<17>;
	// demoted variable
	.shared .align 4 .b8 _ZZ21convert_bcsr_kernel_1PKiPfiiiiPiS2_S2_S1_S2_E6reduce[4096];
	ld.param.u64 	%rd2, [_Z21convert_bcsr_kernel_1PKiPfiiiiPiS2_S2_S1_S2__param_0];
	ld.param.u32 	%r17, [_Z21convert_bcsr_kernel_1PKiPfiiiiPiS2_S2_S1_S2__param_2];
	ld.param.u32 	%r18, [_Z21convert_bcsr_kernel_1PKiPfiiiiPiS2_S2_S1_S2__param_3];
	ld.param.u32 	%r19, [_Z21convert_bcsr_kernel_1PKiPfiiiiPiS2_S2_S1_S2__param_4];
	ld.param.u32 	%r20, [_Z21convert_bcsr_kernel_1PKiPfiiiiPiS2_S2_S1_S2__param_5];
	ld.param.u64 	%rd3, [_Z21convert_bcsr_kernel_1PKiPfiiiiPiS2_S2_S1_S2__param_6];
	ld.param.u64 	%rd4, [_Z21convert_bcsr_kernel_1PKiPfiiiiPiS2_S2_S1_S2__param_10];
	mov.u32 	%r1, %ctaid.x;
	mov.u32 	%r2, %ctaid.y;
	mov.u32 	%r3, %tid.x;
	mul.lo.s32 	%r4, %r20, %r19;
	setp.ge.s32 	%p1, %r3, %r4;
	mov.b32 	%r68, 0;
	@%p1 bra 	$L__BB2_3;
	mov.u32 	%r5, %ntid.x;
	mul.lo.s32 	%r6, %r20, %r1;
	mul.lo.s32 	%r7, %r19, %r2;
	cvta.to.global.u64 	%rd1, %rd2;
	mov.b32 	%r68, 0;
	mov.u32 	%r66, %r3;
$L__BB2_2:
	div.s32 	%r23, %r66, %r20;
	mul.lo.s32 	%r24, %r23, %r20;
	sub.s32 	%r25, %r66, %r24;
	add.s32 	%r26, %r23, %r7;
	add.s32 	%r27, %r25, %r6;
	mad.lo.s32 	%r28, %r26, %r18, %r27;
	mul.wide.u32 	%rd5, %r28, 4;
	add.s64 	%rd6, %rd1, %rd5;
	ld.global.nc.u32 	%r29, [%rd6];
	add.s32 	%r68, %r29, %r68;
	add.s32 	%r66, %r66, %r5;
	setp.lt.s32 	%p2, %r66, %r4;
	@%p2 bra 	$L__BB2_2;
$L__BB2_3:
	shl.b32 	%r30, %r3, 2;
	mov.u32 	%r31, _ZZ21convert_bcsr_kernel_1PKiPfiiiiPiS2_S2_S1_S2_E6reduce;
	add.s32 	%r13, %r31, %r30;
	st.shared.u32 	[%r13], %r68;
	bar.sync 	0;
	mov.u32 	%r69, %ntid.x;
	setp.lt.u32 	%p3, %r69, 66;
	@%p3 bra 	$L__BB2_7;
$L__BB2_4:
	shr.u32 	%r16, %r69, 1;
	setp.ge.u32 	%p4, %r3, %r16;
	@%p4 bra 	$L__BB2_6;
	shl.b32 	%r32, %r16, 2;
	add.s32 	%r33, %r13, %r32;
	ld.shared.u32 	%r34, [%r33];
	ld.shared.u32 	%r35, [%r13];
	add.s32 	%r36, %r35, %r34;
	st.shared.u32 	[%r13], %r36;
$L__BB2_6:
	bar.sync 	0;
	setp.gt.u32 	%p5, %r69, 131;
	mov.u32 	%r69, %r16;
	@%p5 bra 	$L__BB2_4;
$L__BB2_7:
	setp.gt.u32 	%p6, %r3, 31;
	@%p6 bra 	$L__BB2_9;
	ld.volatile.shared.u32 	%r37, [%r13+128];
	ld.volatile.shared.u32 	%r38, [%r13];
	add.s32 	%r39, %r38, %r37;
	st.volatile.shared.u32 	[%r13], %r39;
	ld.volatile.shared.u32 	%r40, [%r13+64];
	ld.volatile.shared.u32 	%r41, [%r13];
	add.s32 	%r42, %r41, %r40;
	st.volatile.shared.u32 	[%r13], %r42;
	ld.volatile.shared.u32 	%r43, [%r13+32];
	ld.volatile.shared.u32 	%r44, [%r13];
	add.s32 	%r45, %r44, %r43;
	st.volatile.shared.u32 	[%r13], %r45;
	ld.volatile.shared.u32 	%r46, [%r13+16];
	ld.volatile.shared.u32 	%r47, [%r13];
	add.s32 	%r48, %r47, %r46;
	st.volatile.shared.u32 	[%r13], %r48;
	ld.volatile.shared.u32 	%r49, [%r13+8];
	ld.volatile.shared.u32 	%r50, [%r13];
	add.s32 	%r51, %r50, %r49;
	st.volatile.shared.u32 	[%r13], %r51;
	ld.volatile.shared.u32 	%r52, [%r13+4];
	ld.volatile.shared.u32 	%r53, [%r13];
	add.s32 	%r54, %r53, %r52;
	st.volatile.shared.u32 	[%r13], %r54;
$L__BB2_9:
	bar.sync 	0;
	setp.ne.s32 	%p7, %r3, 0;
	ld.shared.u32 	%r55, [_ZZ21convert_bcsr_kernel_1PKiPfiiiiPiS2_S2_S1_S2_E6reduce];
	setp.lt.s32 	%p8, %r55, 1;
	or.pred  	%p9, %p7, %p8;
	@%p9 bra 	$L__BB2_11;
	cvta.to.global.u64 	%rd7, %rd4;
	mul.wide.u32 	%rd8, %r2, 4;
	add.s64 	%rd9, %rd7, %rd8;
	atom.global.add.u32 	%r57, [%rd9], 1;
	add.s32 	%r58, %r17, %r2;
	mul.wide.u32 	%rd10, %r58, 4;
	add.s64 	%rd11, %rd7, %rd10;
	atom.global.add.u32 	%r59, [%rd11], 1;
	div.s32 	%r60, %r17, %r19;
	cvta.to.global.u64 	%rd12, %rd3;
	mul.wide.s32 	%rd13, %r60, 4;
	add.s64 	%rd14, %rd12, %rd13;
	atom.global.add.u32 	%r61, [%rd14], 1;
	shl.b32 	%r62, %r17, 1;
	mov.u32 	%r63, %nctaid.x;
	mad.lo.s32 	%r64, %r63, %r2, %r62;
	add.s32 	%r65, %r64, %r57;
	mul.wide.u32 	%rd15, %r65, 4;
	add.s64 	%rd16, %rd7, %rd15;
	st.global.u32 	[%rd16], %r1;
$L__BB2_11:
	ret;

}
	// .globl	_Z21convert_bcsr_kernel_2PKiPfiiiiPiS2_S2_S1_S2_
.visible .entry _Z21convert_bcsr_kernel_2PKiPfiiiiPiS2_S2_S1_S2_(
	.param .u64 .ptr .align 1 _Z21convert_bcsr_kernel_2PKiPfiiiiPiS2_S2_S1_S2__param_0,
	.param .u64 .ptr .align 1 _Z21convert_bcsr_kernel_2PKiPfiiiiPiS2_S2_S1_S2__param_1,
	.param .u32 _Z21convert_bcsr_kernel_2PKiPfiiiiPiS2_S2_S1_S2__param_2,
	.param .u32 _Z21convert_bcsr_kernel_2PKiPfiiiiPiS2_S2_S1_S2__param_3,
	.param .u32 _Z21convert_bcsr_kernel_2PKiPfiiiiPiS2_S2_S1_S2__param_4,
	.param .u32 _Z21convert_bcsr_kernel_2PKiPfiiiiPiS2_S2_S1_S2__param_5,
	.param .u64 .ptr .align 1 _Z21convert_bcsr_kernel_2PKiPfiiiiPiS2_S2_S1_S2__param_6,
	.param .u64 .ptr .align 1 _Z21convert_bcsr_kernel_2PKiPfiiiiPiS2_S2_S1_S2__param_7,
	.param .u64 .ptr .align 1 _Z21convert_bcsr_kernel_2PKiPfiiiiPiS2_S2_S1_S2__param_8,
	.param .u64 .ptr .align 1 _Z21convert_bcsr_kernel_2PKiPfiiiiPiS2_S2_S1_S2__param_9,
	.param .u64 .ptr .align 1 _Z21convert_bcsr_kernel_2PKiPfiiiiPiS2_S2_S1_S2__param_10
)
{
	.reg .pred 	%p<25>;
	.reg .b32 	%r<261>;
	.reg .b32 	%f<2>;
	.reg .b64 	%rd<49>;
	// demoted variable
	.shared .align 4 .u32 _ZZ21convert_bcsr_kernel_2PKiPfiiiiPiS2_S2_S1_S2_E6pos_id;
	// demoted variable
	.shared .align 4 .u32 _ZZ21convert_bcsr_kernel_2PKiPfiiiiPiS2_S2_S1_S2_E12prefix_count;
	// demoted variable
	.shared .align 4 .u32 _ZZ21convert_bcsr_kernel_2PKiPfiiiiPiS2_S2_S1_S2_E6ori_bx;
	// demoted variable
	.shared .align 4 .u32 _ZZ21convert_bcsr_kernel_2PKiPfiiiiPiS2_S2_S1_S2_E6ori_by;
	ld.param.u64 	%rd7, [_Z21convert_bcsr_kernel_2PKiPfiiiiPiS2_S2_S1_S2__param_1];
	ld.param.u32 	%r82, [_Z21convert_bcsr_kernel_2PKiPfiiiiPiS2_S2_S1_S2__param_2];
	ld.param.u32 	%r83, [_Z21convert_bcsr_kernel_2PKiPfiiiiPiS2_S2_S1_S2__param_3];
	ld.param.u32 	%r84, [_Z21convert_bcsr_kernel_2PKiPfiiiiPiS2_S2_S1_S2__param_4];
	ld.param.u32 	%r85, [_Z21convert_bcsr_kernel_2PKiPfiiiiPiS2_S2_S1_S2__param_5];
	ld.param.u64 	%rd11, [_Z21convert_bcsr_kernel_2PKiPfiiiiPiS2_S2_S1_S2__param_6];
	ld.param.u64 	%rd8, [_Z21convert_bcsr_kernel_2PKiPfiiiiPiS2_S2_S1_S2__param_7];
	ld.param.u64 	%rd9, [_Z21convert_bcsr_kernel_2PKiPfiiiiPiS2_S2_S1_S2__param_8];
	ld.param.u64 	%rd10, [_Z21convert_bcsr_kernel_2PKiPfiiiiPiS2_S2_S1_S2__param_9];
	ld.param.u64 	%rd12, [_Z21convert_bcsr_kernel_2PKiPfiiiiPiS2_S2_S1_S2__param_10];
	cvta.to.global.u64 	%rd1, %rd11;
	cvta.to.global.u64 	%rd2, %rd12;
	mov.u32 	%r1, %ctaid.y;
	mov.u32 	%r260, %tid.x;
	setp.ne.s32 	%p1, %r260, 0;
	@%p1 bra 	$L__BB3_33;
	mov.b32 	%r86, 0;
	st.shared.u32 	[_ZZ21convert_bcsr_kernel_2PKiPfiiiiPiS2_S2_S1_S2_E12prefix_count], %r86;
	mul.wide.u32 	%rd13, %r1, 4;
	add.s64 	%rd14, %rd2, %rd13;
	atom.global.add.u32 	%r3, [%rd14], -1;
	add.s32 	%r4, %r3, -1;
	st.shared.u32 	[_ZZ21convert_bcsr_kernel_2PKiPfiiiiPiS2_S2_S1_S2_E6pos_id], %r4;
	setp.lt.s32 	%p2, %r3, 1;
	@%p2 bra 	$L__BB3_17;
	setp.eq.s32 	%p13, %r1, 0;
	mov.b32 	%r241, 0;
	@%p13 bra 	$L__BB3_16;
	and.b32  	%r5, %r1, 15;
	setp.lt.u32 	%p14, %r1, 16;
	mov.b32 	%r241, 0;
	mov.u32 	%r234, %r241;
	@%p14 bra 	$L__BB3_6;
	and.b32  	%r234, %r1, 65520;
	neg.s32 	%r227, %r234;
	add.s64 	%rd3, %rd2, 32;
	mov.b32 	%r241, 0;
	mov.u32 	%r226, %r82;
$L__BB3_5:
	.pragma "nounroll";
	mul.wide.s32 	%rd25, %r226, 4;
	add.s64 	%rd26, %rd3, %rd25;
	ld.global.u32 	%r153, [%rd26+-32];
	add.s32 	%r154, %r241, %r153;
	ld.global.u32 	%r155, [%rd26+-28];
	add.s32 	%r156, %r154, %r155;
	ld.global.u32 	%r157, [%rd26+-24];
	add.s32 	%r158, %r156, %r157;
	ld.global.u32 	%r159, [%rd26+-20];
	add.s32 	%r160, %r158, %r159;
	ld.global.u32 	%r161, [%rd26+-16];
	add.s32 	%r162, %r160, %r161;
	ld.global.u32 	%r163, [%rd26+-12];
	add.s32 	%r164, %r162, %r163;
	ld.global.u32 	%r165, [%rd26+-8];
	add.s32 	%r166, %r164, %r165;
	ld.global.u32 	%r167, [%rd26+-4];
	add.s32 	%r168, %r166, %r167;
	ld.global.u32 	%r169, [%rd26];
	add.s32 	%r170, %r168, %r169;
	ld.global.u32 	%r171, [%rd26+4];
	add.s32 	%r172, %r170, %r171;
	ld.global.u32 	%r173, [%rd26+8];
	add.s32 	%r174, %r172, %r173;
	ld.global.u32 	%r175, [%rd26+12];
	add.s32 	%r176, %r174, %r175;
	ld.global.u32 	%r177, [%rd26+16];
	add.s32 	%r178, %r176, %r177;
	ld.global.u32 	%r179, [%rd26+20];
	add.s32 	%r180, %r178, %r179;
	ld.global.u32 	%r181, [%rd26+24];
	add.s32 	%r182, %r180, %r181;
	ld.global.u32 	%r183, [%rd26+28];
	add.s32 	%r241, %r182, %r183;
	add.s32 	%r227, %r227, 16;
	add.s32 	%r226, %r226, 16;
	setp.ne.s32 	%p15, %r227, 0;
	@%p15 bra 	$L__BB3_5;
$L__BB3_6:
	setp.eq.s32 	%p16, %r5, 0;
	@%p16 bra 	$L__BB3_15;
	and.b32  	%r17, %r1, 7;
	setp.lt.u32 	%p17, %r5, 8;
	@%p17 bra 	$L__BB3_9;
	add.s32 	%r185, %r234, %r82;
	mul.wide.s32 	%rd27, %r185, 4;
	add.s64 	%rd28, %rd2, %rd27;
	ld.global.u32 	%r186, [%rd28];
	add.s32 	%r187, %r241, %r186;
	ld.global.u32 	%r188, [%rd28+4];
	add.s32 	%r189, %r187, %r188;
	ld.global.u32 	%r190, [%rd28+8];
	add.s32 	%r191, %r189, %r190;
	ld.global.u32 	%r192, [%rd28+12];
	add.s32 	%r193, %r191, %r192;
	ld.global.u32 	%r194, [%rd28+16];
	add.s32 	%r195, %r193, %r194;
	ld.global.u32 	%r196, [%rd28+20];
	add.s32 	%r197, %r195, %r196;
	ld.global.u32 	%r198, [%rd28+24];
	add.s32 	%r199, %r197, %r198;
	ld.global.u32 	%r200, [%rd28+28];
	add.s32 	%r241, %r199, %r200;
	add.s32 	%r234, %r234, 8;
$L__BB3_9:
	setp.eq.s32 	%p18, %r17, 0;
	@%p18 bra 	$L__BB3_15;
	and.b32  	%r23, %r1, 3;
	setp.lt.u32 	%p19, %r17, 4;
	@%p19 bra 	$L__BB3_12;
	add.s32 	%r202, %r234, %r82;
	mul.wide.s32 	%rd29, %r202, 4;
	add.s64 	%rd30, %rd2, %rd29;
	ld.global.u32 	%r203, [%rd30];
	add.s32 	%r204, %r241, %r203;
	ld.global.u32 	%r205, [%rd30+4];
	add.s32 	%r206, %r204, %r205;
	ld.global.u32 	%r207, [%rd30+8];
	add.s32 	%r208, %r206, %r207;
	ld.global.u32 	%r209, [%rd30+12];
	add.s32 	%r241, %r208, %r209;
	add.s32 	%r234, %r234, 4;
$L__BB3_12:
	setp.eq.s32 	%p20, %r23, 0;
	@%p20 bra 	$L__BB3_15;
	add.s32 	%r239, %r234, %r82;
	neg.s32 	%r238, %r23;
$L__BB3_14:
	.pragma "nounroll";
	mul.wide.s32 	%rd31, %r239, 4;
	add.s64 	%rd32, %rd2, %rd31;
	ld.global.u32 	%r210, [%rd32];
	add.s32 	%r241, %r241, %r210;
	add.s32 	%r239, %r239, 1;
	add.s32 	%r238, %r238, 1;
	setp.ne.s32 	%p21, %r238, 0;
	@%p21 bra 	$L__BB3_14;
$L__BB3_15:
	st.shared.u32 	[_ZZ21convert_bcsr_kernel_2PKiPfiiiiPiS2_S2_S1_S2_E12prefix_count], %r241;
$L__BB3_16:
	st.shared.u32 	[_ZZ21convert_bcsr_kernel_2PKiPfiiiiPiS2_S2_S1_S2_E6ori_by], %r1;
	shl.b32 	%r211, %r82, 1;
	mov.u32 	%r212, %nctaid.x;
	mad.lo.s32 	%r213, %r1, %r212, %r211;
	add.s32 	%r214, %r213, %r4;
	mul.wide.u32 	%rd33, %r214, 4;
	add.s64 	%rd34, %rd2, %rd33;
	ld.global.u32 	%r215, [%rd34];
	st.shared.u32 	[_ZZ21convert_bcsr_kernel_2PKiPfiiiiPiS2_S2_S1_S2_E6ori_bx], %r215;
	mul.wide.u32 	%rd35, %r1, 4;
	add.s64 	%rd36, %rd1, %rd35;
	st.global.u32 	[%rd36], %r241;
	cvt.s64.s32 	%rd37, %r241;
	cvt.u64.u32 	%rd38, %r3;
	add.s64 	%rd39, %rd38, %rd37;
	cvta.to.global.u64 	%rd40, %rd8;
	shl.b64 	%rd41, %rd39, 2;
	add.s64 	%rd42, %rd40, %rd41;
	st.global.u32 	[%rd42+-4], %r215;
	cvta.to.global.u64 	%rd43, %rd9;
	add.s64 	%rd44, %rd43, %rd41;
	st.global.u32 	[%rd44+-4], %r1;
	bra.uni 	$L__BB3_33;
$L__BB3_17:
	setp.ne.s32 	%p3, %r3, 0;
	@%p3 bra 	$L__BB3_33;
	setp.eq.s32 	%p4, %r1, 0;
	mov.b32 	%r258, 0;
	@%p4 bra 	$L__BB3_32;
	and.b32  	%r39, %r1, 15;
	setp.lt.u32 	%p5, %r1, 16;
	mov.b32 	%r258, 0;
	mov.u32 	%r251, %r258;
	@%p5 bra 	$L__BB3_22;
	and.b32  	%r251, %r1, 65520;
	neg.s32 	%r244, %r251;
	add.s64 	%rd4, %rd2, 32;
	mov.b32 	%r258, 0;
	mov.u32 	%r243, %r82;
$L__BB3_21:
	.pragma "nounroll";
	mul.wide.s32 	%rd15, %r243, 4;
	add.s64 	%rd16, %rd4, %rd15;
	ld.global.u32 	%r91, [%rd16+-32];
	add.s32 	%r92, %r258, %r91;
	ld.global.u32 	%r93, [%rd16+-28];
	add.s32 	%r94, %r92, %r93;
	ld.global.u32 	%r95, [%rd16+-24];
	add.s32 	%r96, %r94, %r95;
	ld.global.u32 	%r97, [%rd16+-20];
	add.s32 	%r98, %r96, %r97;
	ld.global.u32 	%r99, [%rd16+-16];
	add.s32 	%r100, %r98, %r99;
	ld.global.u32 	%r101, [%rd16+-12];
	add.s32 	%r102, %r100, %r101;
	ld.global.u32 	%r103, [%rd16+-8];
	add.s32 	%r104, %r102, %r103;
	ld.global.u32 	%r105, [%rd16+-4];
	add.s32 	%r106, %r104, %r105;
	ld.global.u32 	%r107, [%rd16];
	add.s32 	%r108, %r106, %r107;
	ld.global.u32 	%r109, [%rd16+4];
	add.s32 	%r110, %r108, %r109;
	ld.global.u32 	%r111, [%rd16+8];
	add.s32 	%r112, %r110, %r111;
	ld.global.u32 	%r113, [%rd16+12];
	add.s32 	%r114, %r112, %r113;
	ld.global.u32 	%r115, [%rd16+16];
	add.s32 	%r116, %r114, %r115;
	ld.global.u32 	%r117, [%rd16+20];
	add.s32 	%r118, %r116, %r117;
	ld.global.u32 	%r119, [%rd16+24];
	add.s32 	%r120, %r118, %r119;
	ld.global.u32 	%r121, [%rd16+28];
	add.s32 	%r258, %r120, %r121;
	add.s32 	%r244, %r244, 16;
	add.s32 	%r243, %r243, 16;
	setp.ne.s32 	%p6, %r244, 0;
	@%p6 bra 	$L__BB3_21;
$L__BB3_22:
	setp.eq.s32 	%p7, %r39, 0;
	@%p7 bra 	$L__BB3_31;
	and.b32  	%r51, %r1, 7;
	setp.lt.u32 	%p8, %r39, 8;
	@%p8 bra 	$L__BB3_25;
	add.s32 	%r123, %r251, %r82;
	mul.wide.s32 	%rd17, %r123, 4;
	add.s64 	%rd18, %rd2, %rd17;
	ld.global.u32 	%r124, [%rd18];
	add.s32 	%r125, %r258, %r124;
	ld.global.u32 	%r126, [%rd18+4];
	add.s32 	%r127, %r125, %r126;
	ld.global.u32 	%r128, [%rd18+8];
	add.s32 	%r129, %r127, %r128;
	ld.global.u32 	%r130, [%rd18+12];
	add.s32 	%r131, %r129, %r130;
	ld.global.u32 	%r132, [%rd18+16];
	add.s32 	%r133, %r131, %r132;
	ld.global.u32 	%r134, [%rd18+20];
	add.s32 	%r135, %r133, %r134;
	ld.global.u32 	%r136, [%rd18+24];
	add.s32 	%r137, %r135, %r136;
	ld.global.u32 	%r138, [%rd18+28];
	add.s32 	%r258, %r137, %r138;
	add.s32 	%r251, %r251, 8;
$L__BB3_25:
	setp.eq.s32 	%p9, %r51, 0;
	@%p9 bra 	$L__BB3_31;
	and.b32  	%r57, %r1, 3;
	setp.lt.u32 	%p10, %r51, 4;
	@%p10 bra 	$L__BB3_28;
	add.s32 	%r140, %r251, %r82;
	mul.wide.s32 	%rd19, %r140, 4;
	add.s64 	%rd20, %rd2, %rd19;
	ld.global.u32 	%r141, [%rd20];
	add.s32 	%r142, %r258, %r141;
	ld.global.u32 	%r143, [%rd20+4];
	add.s32 	%r144, %r142, %r143;
	ld.global.u32 	%r145, [%rd20+8];
	add.s32 	%r146, %r144, %r145;
	ld.global.u32 	%r147, [%rd20+12];
	add.s32 	%r258, %r146, %r147;
	add.s32 	%r251, %r251, 4;
$L__BB3_28:
	setp.eq.s32 	%p11, %r57, 0;
	@%p11 bra 	$L__BB3_31;
	add.s32 	%r256, %r251, %r82;
	neg.s32 	%r255, %r57;
$L__BB3_30:
	.pragma "nounroll";
	mul.wide.s32 	%rd21, %r256, 4;
	add.s64 	%rd22, %rd2, %rd21;
	ld.global.u32 	%r148, [%rd22];
	add.s32 	%r258, %r258, %r148;
	add.s32 	%r256, %r256, 1;
	add.s32 	%r255, %r255, 1;
	setp.ne.s32 	%p12, %r255, 0;
	@%p12 bra 	$L__BB3_30;
$L__BB3_31:
	st.shared.u32 	[_ZZ21convert_bcsr_kernel_2PKiPfiiiiPiS2_S2_S1_S2_E12prefix_count], %r258;
$L__BB3_32:
	add.s64 	%rd24, %rd1, %rd13;
	st.global.u32 	[%rd24], %r258;
$L__BB3_33:
	bar.sync 	0;
	ld.shared.u32 	%r73, [_ZZ21convert_bcsr_kernel_2PKiPfiiiiPiS2_S2_S1_S2_E6pos_id];
	setp.lt.s32 	%p22, %r73, 0;
	@%p22 bra 	$L__BB3_37;
	mul.lo.s32 	%r74, %r85, %r84;
	ld.shared.u32 	%r216, [_ZZ21convert_bcsr_kernel_2PKiPfiiiiPiS2_S2_S1_S2_E12prefix_count];
	add.s32 	%r75, %r73, %r216;
	setp.ge.s32 	%p23, %r260, %r74;
	@%p23 bra 	$L__BB3_37;
	ld.shared.u32 	%r217, [_ZZ21convert_bcsr_kernel_2PKiPfiiiiPiS2_S2_S1_S2_E6ori_by];
	ld.shared.u32 	%r218, [_ZZ21convert_bcsr_kernel_2PKiPfiiiiPiS2_S2_S1_S2_E6ori_bx];
	mov.u32 	%r76, %ntid.x;
	cvta.to.global.u64 	%rd5, %rd7;
	cvta.to.global.u64 	%rd6, %rd10;
	mul.lo.s32 	%r77, %r75, %r74;
	mul.lo.s32 	%r78, %r218, %r85;
	mul.lo.s32 	%r79, %r217, %r84;
$L__BB3_36:
	div.s32 	%r219, %r260, %r85;
	mul.lo.s32 	%r220, %r219, %r85;
	sub.s32 	%r221, %r260, %r220;
	add.s32 	%r222, %r219, %r79;
	add.s32 	%r223, %r221, %r78;
	mad.lo.s32 	%r224, %r222, %r83, %r223;
	mul.wide.u32 	%rd45, %r224, 4;
	add.s64 	%rd46, %rd5, %rd45;
	ld.global.nc.f32 	%f1, [%rd46];
	add.s32 	%r225, %r260, %r77;
	mul.wide.s32 	%rd47, %r225, 4;
	add.s64 	%rd48, %rd6, %rd47;
	st.global.f32 	[%rd48], %f1;
	add.s32 	%r260, %r260, %r76;
	setp.lt.s32 	%p24, %r260, %r74;
	@%p24 bra 	$L__BB3_36;
$L__BB3_37:
	ret;

}
	// .globl	_Z26convert_bcsr_kernel_1_tilePKiPfiiiiPiS2_S2_S1_S2_i
.visible .entry _Z26convert_bcsr_kernel_1_tilePKiPfiiiiPiS2_S2_S1_S2_i(
	.param .u64 .ptr .align 1 _Z26convert_bcsr_kernel_1_tilePKiPfiiiiPiS2_S2_S1_S2_i_param_0,
	.param .u64 .ptr .align 1 _Z26convert_bcsr_kernel_1_tilePKiPfiiiiPiS2_S2_S1_S2_i_param_1,
	.param .u32 _Z26convert_bcsr_kernel_1_tilePKiPfiiiiPiS2_S2_S1_S2_i_param_2,
	.param .u32 _Z26convert_bcsr_kernel_1_tilePKiPfiiiiPiS2_S2_S1_S2_i_param_3,
	.param .u32 _Z26convert_bcsr_kernel_1_tilePKiPfiiiiPiS2_S2_S1_S2_i_param_4,
	.param .u32 _Z26convert_bcsr_kernel_1_tilePKiPfiiiiPiS2_S2_S1_S2_i_param_5,
	.param .u64 .ptr .align 1 _Z26convert_bcsr_kernel_1_tilePKiPfiiiiPiS2_S2_S1_S2_i_param_6,
	.param .u64 .ptr .align 1 _Z26convert_bcsr_kernel_1_tilePKiPfiiiiPiS2_S2_S1_S2_i_param_7,
	.param .u64 .ptr .align 1 _Z26convert_bcsr_kernel_1_tilePKiPfiiiiPiS2_S2_S1_S2_i_param_8,
	.param .u64 .ptr .align 1 _Z26convert_bcsr_kernel_1_tilePKiPfiiiiPiS2_S2_S1_S2_i_param_9,
	.param .u64 .ptr .align 1 _Z26convert_bcsr_kernel_1_tilePKiPfiiiiPiS2_S2_S1_S2_i_param_10,
	.param .u32 _Z26convert_bcsr_kernel_1_tilePKiPfiiiiPiS2_S2_S1_S2_i_param_11
)
{
	.local .align 16 .b8 	__local_depot4[64];
	.reg .b64 	%SP;
	.reg .b64 	%SPL;
	.reg .pred 	%p<18>;
	.reg .b32 	%r<252>;
	.reg .b64 	%rd<86>;
	// demoted variable
	.shared .align 4 .b8 _ZZ26convert_bcsr_kernel_1_tilePKiPfiiiiPiS2_S2_S1_S2_iE6reduce[4096];
	// demoted variable
	.shared .align 4 .b8 _ZZ26convert_bcsr_kernel_1_tilePKiPfiiiiPiS2_S2_S1_S2_iE6result[64];
	mov.u64 	%SPL, __local_depot4;
	ld.param.u64 	%rd2, [_Z26convert_bcsr_kernel_1_tilePKiPfiiiiPiS2_S2_S1_S2_i_param_0];
	ld.param.u32 	%r34, [_Z26convert_bcsr_kernel_1_tilePKiPfiiiiPiS2_S2_S1_S2_i_param_2];
	ld.param.u32 	%r35, [_Z26convert_bcsr_kernel_1_tilePKiPfiiiiPiS2_S2_S1_S2_i_param_3];
	ld.param.u32 	%r36, [_Z26convert_bcsr_kernel_1_tilePKiPfiiiiPiS2_S2_S1_S2_i_param_4];
	ld.param.u32 	%r37, [_Z26convert_bcsr_kernel_1_tilePKiPfiiiiPiS2_S2_S1_S2_i_param_5];
	ld.param.u64 	%rd3, [_Z26convert_bcsr_kernel_1_tilePKiPfiiiiPiS2_S2_S1_S2_i_param_6];
	ld.param.u32 	%r38, [_Z26convert_bcsr_kernel_1_tilePKiPfiiiiPiS2_S2_S1_S2_i_param_11];
	add.u64 	%rd1, %SPL, 0;
	mov.b32 	%r39, 0;
	st.local.v4.u32 	[%rd1], {%r39, %r39, %r39, %r39};
	st.local.v4.u32 	[%rd1+16], {%r39, %r39, %r39, %r39};
	st.local.v4.u32 	[%rd1+32], {%r39, %r39, %r39, %r39};
	st.local.v4.u32 	[%rd1+48], {%r39, %r39, %r39, %r39};
	mov.u32 	%r1, %ctaid.x;
	mov.u32 	%r2, %ctaid.y;
	mov.u32 	%r3, %tid.x;
	mul.lo.s32 	%r4, %r36, %r2;
	mul.lo.s32 	%r40, %r37, %r1;
	mul.lo.s32 	%r5, %r40, %r38;
	mul.lo.s32 	%r6, %r38, %r37;
	and.b32  	%r41, %r6, 3;
	setp.eq.s32 	%p1, %r41, 0;
	@%p1 bra 	$L__BB4_2;
	mov.u64 	%rd6, $str$4;
	cvta.global.u64 	%rd7, %rd6;
	mov.u64 	%rd8, $str$1;
	cvta.global.u64 	%rd9, %rd8;
	mov.u64 	%rd10, __unnamed_2;
	cvta.global.u64 	%rd11, %rd10;
	{ // callseq 2, 0
	.param .b64 param0;
	st.param.b64 	[param0], %rd7;
	.param .b64 param1;
	st.param.b64 	[param1], %rd9;
	.param .b32 param2;
	st.param.b32 	[param2], 323;
	.param .b64 param3;
	st.param.b64 	[param3], %rd11;
	.param .b64 param4;
	st.param.b64 	[param4], 1;
	call.uni 
	__assertfail, 
	(
	param0, 
	param1, 
	param2, 
	param3, 
	param4
	);
	} // callseq 2
$L__BB4_2:
	setp.lt.s32 	%p2, %r38, 17;
	@%p2 bra 	$L__BB4_4;
	mov.u64 	%rd12, $str$5;
	cvta.global.u64 	%rd13, %rd12;
	mov.u64 	%rd14, $str$1;
	cvta.global.u64 	%rd15, %rd14;
	mov.u64 	%rd16, __unnamed_2;
	cvta.global.u64 	%rd17, %rd16;
	{ // callseq 3, 0
	.param .b64 param0;
	st.param.b64 	[param0], %rd13;
	.param .b64 param1;
	st.param.b64 	[param1], %rd15;
	.param .b32 param2;
	st.param.b32 	[param2], 324;
	.param .b64 param3;
	st.param.b64 	[param3], %rd17;
	.param .b64 param4;
	st.param.b64 	[param4], 1;
	call.uni 
	__assertfail, 
	(
	param0, 
	param1, 
	param2, 
	param3, 
	param4
	);
	} // callseq 3
$L__BB4_4:
	mul.lo.s32 	%r42, %r6, %r36;
	shr.s32 	%r43, %r42, 31;
	shr.u32 	%r44, %r43, 30;
	add.s32 	%r45, %r42, %r44;
	shr.s32 	%r7, %r45, 2;
	setp.ge.s32 	%p3, %r3, %r7;
	@%p3 bra 	$L__BB4_11;
	shr.s32 	%r46, %r6, 31;
	shr.u32 	%r47, %r46, 30;
	add.s32 	%r48, %r6, %r47;
	shr.s32 	%r8, %r48, 2;
	mov.u32 	%r9, %ntid.x;
	add.s32 	%r49, %r3, %r9;
	max.u32 	%r50, %r7, %r49;
	setp.lt.u32 	%p4, %r49, %r7;
	selp.u32 	%r51, 1, 0, %p4;
	add.s32 	%r52, %r49, %r51;
	sub.s32 	%r53, %r50, %r52;
	div.u32 	%r54, %r53, %r9;
	add.s32 	%r10, %r54, %r51;
	and.b32  	%r55, %r10, 3;
	setp.eq.s32 	%p5, %r55, 3;
	mov.u32 	%r245, %r3;
	@%p5 bra 	$L__BB4_8;
	add.s32 	%r56, %r10, 1;
	and.b32  	%r57, %r56, 3;
	neg.s32 	%r243, %r57;
	mov.u32 	%r245, %r3;
$L__BB4_7:
	.pragma "nounroll";
	div.s32 	%r64, %r245, %r8;
	mul.lo.s32 	%r65, %r64, %r8;
	sub.s32 	%r66, %r245, %r65;
	shl.b32 	%r67, %r66, 2;
	add.s32 	%r68, %r64, %r4;
	add.s32 	%r69, %r67, %r5;
	mad.lo.s32 	%r58, %r68, %r35, %r69;
	mov.b32 	%r59, 4;
	// begin inline asm
	{                       
	.reg .u32 lo,hi,of;     
	mul.lo.u32 of, %r58, %r59;  
	mov.b64    {lo,hi}, %rd2; 
	add.cc.u32  lo,lo,  of; 
	addc.u32    hi,hi,  0;  
	mov.b64 %rd18, {lo,hi};    
	}
	// end inline asm
	// begin inline asm
	ld.global.nc.v4.s32 {%r60,%r61,%r62,%r63}, [%rd18];
	// end inline asm
	div.u32 	%r70, %r67, %r37;
	mul.wide.u32 	%rd21, %r70, 4;
	add.s64 	%rd22, %rd1, %rd21;
	ld.local.u32 	%r71, [%rd22];
	add.s32 	%r72, %r71, %r60;
	st.local.u32 	[%rd22], %r72;
	or.b32  	%r73, %r67, 1;
	div.u32 	%r74, %r73, %r37;
	mul.wide.u32 	%rd23, %r74, 4;
	add.s64 	%rd24, %rd1, %rd23;
	ld.local.u32 	%r75, [%rd24];
	add.s32 	%r76, %r75, %r61;
	st.local.u32 	[%rd24], %r76;
	or.b32  	%r77, %r67, 2;
	div.u32 	%r78, %r77, %r37;
	mul.wide.u32 	%rd25, %r78, 4;
	add.s64 	%rd26, %rd1, %rd25;
	ld.local.u32 	%r79, [%rd26];
	add.s32 	%r80, %r79, %r62;
	st.local.u32 	[%rd26], %r80;
	or.b32  	%r81, %r67, 3;
	div.u32 	%r82, %r81, %r37;
	mul.wide.u32 	%rd27, %r82, 4;
	add.s64 	%rd28, %rd1, %rd27;
	ld.local.u32 	%r83, [%rd28];
	add.s32 	%r84, %r83, %r63;
	st.local.u32 	[%rd28], %r84;
	add.s32 	%r245, %r245, %r9;
	add.s32 	%r243, %r243, 1;
	setp.ne.s32 	%p6, %r243, 0;
	@%p6 bra 	$L__BB4_7;
$L__BB4_8:
	setp.lt.u32 	%p7, %r10, 3;
	@%p7 bra 	$L__BB4_11;
	shl.b32 	%r85, %r9, 1;
	add.s32 	%r248, %r245, %r85;
	mad.lo.s32 	%r247, %r9, 3, %r245;
	add.s32 	%r246, %r9, %r245;
$L__BB4_10:
	div.s32 	%r110, %r245, %r8;
	mul.lo.s32 	%r111, %r110, %r8;
	sub.s32 	%r112, %r245, %r111;
	shl.b32 	%r113, %r112, 2;
	add.s32 	%r114, %r110, %r4;
	add.s32 	%r115, %r113, %r5;
	mad.lo.s32 	%r86, %r114, %r35, %r115;
	mov.b32 	%r105, 4;
	// begin inline asm
	{                       
	.reg .u32 lo,hi,of;     
	mul.lo.u32 of, %r86, %r105;  
	mov.b64    {lo,hi}, %rd2; 
	add.cc.u32  lo,lo,  of; 
	addc.u32    hi,hi,  0;  
	mov.b64 %rd29, {lo,hi};    
	}
	// end inline asm
	// begin inline asm
	ld.global.nc.v4.s32 {%r88,%r89,%r90,%r91}, [%rd29];
	// end inline asm
	div.u32 	%r116, %r113, %r37;
	mul.wide.u32 	%rd41, %r116, 4;
	add.s64 	%rd42, %rd1, %rd41;
	ld.local.u32 	%r117, [%rd42];
	add.s32 	%r118, %r117, %r88;
	st.local.u32 	[%rd42], %r118;
	or.b32  	%r119, %r113, 1;
	div.u32 	%r120, %r119, %r37;
	mul.wide.u32 	%rd43, %r120, 4;
	add.s64 	%rd44, %rd1, %rd43;
	ld.local.u32 	%r121, [%rd44];
	add.s32 	%r122, %r121, %r89;
	st.local.u32 	[%rd44], %r122;
	or.b32  	%r123, %r113, 2;
	div.u32 	%r124, %r123, %r37;
	mul.wide.u32 	%rd45, %r124, 4;
	add.s64 	%rd46, %rd1, %rd45;
	ld.local.u32 	%r125, [%rd46];
	add.s32 	%r126, %r125, %r90;
	st.local.u32 	[%rd46], %r126;
	or.b32  	%r127, %r113, 3;
	div.u32 	%r128, %r127, %r37;
	mul.wide.u32 	%rd47, %r128, 4;
	add.s64 	%rd48, %rd1, %rd47;
	ld.local.u32 	%r129, [%rd48];
	add.s32 	%r130, %r129, %r91;
	st.local.u32 	[%rd48], %r130;
	add.s32 	%r131, %r245, %r9;
	div.s32 	%r132, %r246, %r8;
	mul.lo.s32 	%r133, %r132, %r8;
	sub.s32 	%r134, %r246, %r133;
	shl.b32 	%r135, %r134, 2;
	add.s32 	%r136, %r132, %r4;
	add.s32 	%r137, %r135, %r5;
	mad.lo.s32 	%r92, %r136, %r35, %r137;
	// begin inline asm
	{                       
	.reg .u32 lo,hi,of;     
	mul.lo.u32 of, %r92, %r105;  
	mov.b64    {lo,hi}, %rd2; 
	add.cc.u32  lo,lo,  of; 
	addc.u32    hi,hi,  0;  
	mov.b64 %rd32, {lo,hi};    
	}
	// end inline asm
	// begin inline asm
	ld.global.nc.v4.s32 {%r94,%r95,%r96,%r97}, [%rd32];
	// end inline asm
	div.u32 	%r138, %r135, %r37;
	mul.wide.u32 	%rd49, %r138, 4;
	add.s64 	%rd50, %rd1, %rd49;
	ld.local.u32 	%r139, [%rd50];
	add.s32 	%r140, %r139, %r94;
	st.local.u32 	[%rd50], %r140;
	or.b32  	%r141, %r135, 1;
	div.u32 	%r142, %r141, %r37;
	mul.wide.u32 	%rd51, %r142, 4;
	add.s64 	%rd52, %rd1, %rd51;
	ld.local.u32 	%r143, [%rd52];
	add.s32 	%r144, %r143, %r95;
	st.local.u32 	[%rd52], %r144;
	or.b32  	%r145, %r135, 2;
	div.u32 	%r146, %r145, %r37;
	mul.wide.u32 	%rd53, %r146, 4;
	add.s64 	%rd54, %rd1, %rd53;
	ld.local.u32 	%r147, [%rd54];
	add.s32 	%r148, %r147, %r96;
	st.local.u32 	[%rd54], %r148;
	or.b32  	%r149, %r135, 3;
	div.u32 	%r150, %r149, %r37;
	mul.wide.u32 	%rd55, %r150, 4;
	add.s64 	%rd56, %rd1, %rd55;
	ld.local.u32 	%r151, [%rd56];
	add.s32 	%r152, %r151, %r97;
	st.local.u32 	[%rd56], %r152;
	add.s32 	%r153, %r131, %r9;
	div.s32 	%r154, %r248, %r8;
	mul.lo.s32 	%r155, %r154, %r8;
	sub.s32 	%r156, %r248, %r155;
	shl.b32 	%r157, %r156, 2;
	add.s32 	%r158, %r154, %r4;
	add.s32 	%r159, %r157, %r5;
	mad.lo.s32 	%r98, %r158, %r35, %r159;
	// begin inline asm
	{                       
	.reg .u32 lo,hi,of;     
	mul.lo.u32 of, %r98, %r105;  
	mov.b64    {lo,hi}, %rd2; 
	add.cc.u32  lo,lo,  of; 
	addc.u32    hi,hi,  0;  
	mov.b64 %rd35, {lo,hi};    
	}
	// end inline asm
	// begin inline asm
	ld.global.nc.v4.s32 {%r100,%r101,%r102,%r103}, [%rd35];
	// end inline asm
	div.u32 	%r160, %r157, %r37;
	mul.wide.u32 	%rd57, %r160, 4;
	add.s64 	%rd58, %rd1, %rd57;
	ld.local.u32 	%r161, [%rd58];
	add.s32 	%r162, %r161, %r100;
	st.local.u32 	[%rd58], %r162;
	or.b32  	%r163, %r157, 1;
	div.u32 	%r164, %r163, %r37;
	mul.wide.u32 	%rd59, %r164, 4;
	add.s64 	%rd60, %rd1, %rd59;
	ld.local.u32 	%r165, [%rd60];
	add.s32 	%r166, %r165, %r101;
	st.local.u32 	[%rd60], %r166;
	or.b32  	%r167, %r157, 2;
	div.u32 	%r168, %r167, %r37;
	mul.wide.u32 	%rd61, %r168, 4;
	add.s64 	%rd62, %rd1, %rd61;
	ld.local.u32 	%r169, [%rd62];
	add.s32 	%r170, %r169, %r102;
	st.local.u32 	[%rd62], %r170;
	or.b32  	%r171, %r157, 3;
	div.u32 	%r172, %r171, %r37;
	mul.wide.u32 	%rd63, %r172, 4;
	add.s64 	%rd64, %rd1, %rd63;
	ld.local.u32 	%r173, [%rd64];
	add.s32 	%r174, %r173, %r103;
	st.local.u32 	[%rd64], %r174;
	add.s32 	%r175, %r153, %r9;
	div.s32 	%r176, %r247, %r8;
	mul.lo.s32 	%r177, %r176, %r8;
	sub.s32 	%r178, %r247, %r177;
	shl.b32 	%r179, %r178, 2;
	add.s32 	%r180, %r176, %r4;
	add.s32 	%r181, %r179, %r5;
	mad.lo.s32 	%r104, %r180, %r35, %r181;
	// begin inline asm
	{                       
	.reg .u32 lo,hi,of;     
	mul.lo.u32 of, %r104, %r105;  
	mov.b64    {lo,hi}, %rd2; 
	add.cc.u32  lo,lo,  of; 
	addc.u32    hi,hi,  0;  
	mov.b64 %rd38, {lo,hi};    
	}
	// end inline asm
	// begin inline asm
	ld.global.nc.v4.s32 {%r106,%r107,%r108,%r109}, [%rd38];
	// end inline asm
	div.u32 	%r182, %r179, %r37;
	mul.wide.u32 	%rd65, %r182, 4;
	add.s64 	%rd66, %rd1, %rd65;
	ld.local.u32 	%r183, [%rd66];
	add.s32 	%r184, %r183, %r106;
	st.local.u32 	[%rd66], %r184;
	or.b32  	%r185, %r179, 1;
	div.u32 	%r186, %r185, %r37;
	mul.wide.u32 	%rd67, %r186, 4;
	add.s64 	%rd68, %rd1, %rd67;
	ld.local.u32 	%r187, [%rd68];
	add.s32 	%r188, %r187, %r107;
	st.local.u32 	[%rd68], %r188;
	or.b32  	%r189, %r179, 2;
	div.u32 	%r190, %r189, %r37;
	mul.wide.u32 	%rd69, %r190, 4;
	add.s64 	%rd70, %rd1, %rd69;
	ld.local.u32 	%r191, [%rd70];
	add.s32 	%r192, %r191, %r108;
	st.local.u32 	[%rd70], %r192;
	or.b32  	%r193, %r179, 3;
	div.u32 	%r194, %r193, %r37;
	mul.wide.u32 	%rd71, %r194, 4;
	add.s64 	%rd72, %rd1, %rd71;
	ld.local.u32 	%r195, [%rd72];
	add.s32 	%r196, %r195, %r109;
	st.local.u32 	[%rd72], %r196;
	add.s32 	%r245, %r175, %r9;
	shl.b32 	%r197, %r9, 2;
	add.s32 	%r248, %r248, %r197;
	add.s32 	%r247, %r247, %r197;
	add.s32 	%r246, %r246, %r197;
	setp.lt.s32 	%p8, %r245, %r7;
	@%p8 bra 	$L__BB4_10;
$L__BB4_11:
	bar.sync 	0;
	setp.lt.s32 	%p9, %r38, 1;
	@%p9 bra 	$L__BB4_23;
	shl.b32 	%r199, %r3, 2;
	mov.u32 	%r200, _ZZ26convert_bcsr_kernel_1_tilePKiPfiiiiPiS2_S2_S1_S2_iE6reduce;
	add.s32 	%r28, %r200, %r199;
	mov.b32 	%r250, 0;
	mov.u32 	%r29, %ntid.x;
$L__BB4_13:
	setp.lt.u32 	%p10, %r29, 66;
	mul.wide.u32 	%rd73, %r250, 4;
	add.s64 	%rd74, %rd1, %rd73;
	ld.local.u32 	%r201, [%rd74];
	st.shared.u32 	[%r28], %r201;
	@%p10 bra 	$L__BB4_18;
	mov.u32 	%r251, %r29;
$L__BB4_15:
	shr.u32 	%r32, %r251, 1;
	setp.ge.u32 	%p11, %r3, %r32;
	@%p11 bra 	$L__BB4_17;
	shl.b32 	%r202, %r32, 2;
	add.s32 	%r203, %r28, %r202;
	ld.shared.u32 	%r204, [%r203];
	ld.shared.u32 	%r205, [%r28];
	add.s32 	%r206, %r205, %r204;
	st.shared.u32 	[%r28], %r206;
$L__BB4_17:
	bar.sync 	0;
	setp.gt.u32 	%p12, %r251, 131;
	mov.u32 	%r251, %r32;
	@%p12 bra 	$L__BB4_15;
$L__BB4_18:
	setp.gt.u32 	%p13, %r3, 31;
	@%p13 bra 	$L__BB4_20;
	ld.volatile.shared.u32 	%r207, [%r28+128];
	ld.volatile.shared.u32 	%r208, [%r28];
	add.s32 	%r209, %r208, %r207;
	st.volatile.shared.u32 	[%r28], %r209;
	ld.volatile.shared.u32 	%r210, [%r28+64];
	ld.volatile.shared.u32 	%r211, [%r28];
	add.s32 	%r212, %r211, %r210;
	st.volatile.shared.u32 	[%r28], %r212;
	ld.volatile.shared.u32 	%r213, [%r28+32];
	ld.volatile.shared.u32 	%r214, [%r28];
	add.s32 	%r215, %r214, %r213;
	st.volatile.shared.u32 	[%r28], %r215;
	ld.volatile.shared.u32 	%r216, [%r28+16];
	ld.volatile.shared.u32 	%r217, [%r28];
	add.s32 	%r218, %r217, %r216;
	st.volatile.shared.u32 	[%r28], %r218;
	ld.volatile.shared.u32 	%r219, [%r28+8];
	ld.volatile.shared.u32 	%r220, [%r28];
	add.s32 	%r221, %r220, %r219;
	st.volatile.shared.u32 	[%r28], %r221;
	ld.volatile.shared.u32 	%r222, [%r28+4];
	ld.volatile.shared.u32 	%r223, [%r28];
	add.s32 	%r224, %r223, %r222;
	st.volatile.shared.u32 	[%r28], %r224;
$L__BB4_20:
	setp.ne.s32 	%p14, %r3, 0;
	bar.sync 	0;
	@%p14 bra 	$L__BB4_22;
	ld.shared.u32 	%r225, [_ZZ26convert_bcsr_kernel_1_tilePKiPfiiiiPiS2_S2_S1_S2_iE6reduce];
	shl.b32 	%r226, %r250, 2;
	mov.u32 	%r227, _ZZ26convert_bcsr_kernel_1_tilePKiPfiiiiPiS2_S2_S1_S2_iE6result;
	add.s32 	%r228, %r227, %r226;
	st.shared.u32 	[%r228], %r225;
$L__BB4_22:
	add.s32 	%r250, %r250, 1;
	setp.ne.s32 	%p15, %r250, %r38;
	@%p15 bra 	$L__BB4_13;
$L__BB4_23:
	bar.sync 	0;
	setp.ge.u32 	%p16, %r3, %r38;
	@%p16 bra 	$L__BB4_26;
	shl.b32 	%r229, %r3, 2;
	mov.u32 	%r230, _ZZ26convert_bcsr_kernel_1_tilePKiPfiiiiPiS2_S2_S1_S2_iE6result;
	add.s32 	%r231, %r230, %r229;
	ld.shared.u32 	%r232, [%r231];
	setp.lt.s32 	%p17, %r232, 1;
	@%p17 bra 	$L__BB4_26;
	ld.param.u64 	%rd85, [_Z26convert_bcsr_kernel_1_tilePKiPfiiiiPiS2_S2_S1_S2_i_param_10];
	cvta.to.global.u64 	%rd75, %rd85;
	mul.wide.u32 	%rd76, %r2, 4;
	add.s64 	%rd77, %rd75, %rd76;
	atom.global.add.u32 	%r233, [%rd77], 1;
	add.s32 	%r234, %r34, %r2;
	mul.wide.u32 	%rd78, %r234, 4;
	add.s64 	%rd79, %rd75, %rd78;
	atom.global.add.u32 	%r235, [%rd79], 1;
	div.s32 	%r236, %r34, %r36;
	cvta.to.global.u64 	%rd80, %rd3;
	mul.wide.s32 	%rd81, %r236, 4;
	add.s64 	%rd82, %rd80, %rd81;
	atom.global.add.u32 	%r237, [%rd82], 1;
	mad.lo.s32 	%r238, %r38, %r1, %r3;
	shl.b32 	%r239, %r34, 1;
	mov.u32 	%r240, %nctaid.x;
	mad.lo.s32 	%r241, %r240, %r2, %r239;
	add.s32 	%r242, %r241, %r233;
	mul.wide.u32 	%rd83, %r242, 4;
	add.s64 	%rd84, %rd75, %rd83;
	st.global.u32 	[%rd84], %r238;
$L__BB4_26:
	ret;

}
	// .globl	_Z26convert_bcsr_kernel_2_tilePKiPfiiiiPiS2_S2_S1_S2_
.visible .entry _Z26convert_bcsr_kernel_2_tilePKiPfiiiiPiS2_S2_S1_S2_(
	.param .u64 .ptr .align 1 _Z26convert_bcsr_kernel_2_tilePKiPfiiiiPiS2_S2_S1_S2__param_0,
	.param .u64 .ptr .align 1 _Z26convert_bcsr_kernel_2_tilePKiPfiiiiPiS2_S2_S1_S2__param_1,
	.param .u32 _Z26convert_bcsr_kernel_2_tilePKiPfiiiiPiS2_S2_S1_S2__param_2,
	.param .u32 _Z26convert_bcsr_kernel_2_tilePKiPfiiiiPiS2_S2_S1_S2__param_3,
	.param .u32 _Z26convert_bcsr_kernel_2_tilePKiPfiiiiPiS2_S2_S1_S2__param_4,
	.param .u32 _Z26convert_bcsr_kernel_2_tilePKiPfiiiiPiS2_S2_S1_S2__param_5,
	.param .u64 .ptr .align 1 _Z26convert_bcsr_kernel_2_tilePKiPfiiiiPiS2_S2_S1_S2__param_6,
	.param .u64 .ptr .align 1 _Z26convert_bcsr_kernel_2_tilePKiPfiiiiPiS2_S2_S1_S2__param_7,
	.param .u64 .ptr .align 1 _Z26convert_bcsr_kernel_2_tilePKiPfiiiiPiS2_S2_S1_S2__param_8,
	.param .u64 .ptr .align 1 _Z26convert_bcsr_kernel_2_tilePKiPfiiiiPiS2_S2_S1_S2__param_9,
	.param .u64 .ptr .align 1 _Z26convert_bcsr_kernel_2_tilePKiPfiiiiPiS2_S2_S1_S2__param_10
)
{
	.reg .pred 	%p<25>;
	.reg .b32 	%r<261>;
	.reg .b32 	%f<2>;
	.reg .b64 	%rd<49>;
	// demoted variable
	.shared .align 4 .u32 _ZZ26convert_bcsr_kernel_2_tilePKiPfiiiiPiS2_S2_S1_S2_E6pos_id;
	// demoted variable
	.shared .align 4 .u32 _ZZ26convert_bcsr_kernel_2_tilePKiPfiiiiPiS2_S2_S1_S2_E12prefix_count;
	// demoted variable
	.shared .align 4 .u32 _ZZ26convert_bcsr_kernel_2_tilePKiPfiiiiPiS2_S2_S1_S2_E6ori_bx;
	// demoted variable
	.shared .align 4 .u32 _ZZ26convert_bcsr_kernel_2_tilePKiPfiiiiPiS2_S2_S1_S2_E6ori_by;
	ld.param.u64 	%rd7, [_Z26convert_bcsr_kernel_2_tilePKiPfiiiiPiS2_S2_S1_S2__param_1];
	ld.param.u32 	%r82, [_Z26convert_bcsr_kernel_2_tilePKiPfiiiiPiS2_S2_S1_S2__param_2];
	ld.param.u32 	%r83, [_Z26convert_bcsr_kernel_2_tilePKiPfiiiiPiS2_S2_S1_S2__param_3];
	ld.param.u32 	%r84, [_Z26convert_bcsr_kernel_2_tilePKiPfiiiiPiS2_S2_S1_S2__param_4];
	ld.param.u32 	%r85, [_Z26convert_bcsr_kernel_2_tilePKiPfiiiiPiS2_S2_S1_S2__param_5];
	ld.param.u64 	%rd11, [_Z26convert_bcsr_kernel_2_tilePKiPfiiiiPiS2_S2_S1_S2__param_6];
	ld.param.u64 	%rd8, [_Z26convert_bcsr_kernel_2_tilePKiPfiiiiPiS2_S2_S1_S2__param_7];
	ld.param.u64 	%rd9, [_Z26convert_bcsr_kernel_2_tilePKiPfiiiiPiS2_S2_S1_S2__param_8];
	ld.param.u64 	%rd10, [_Z26convert_bcsr_kernel_2_tilePKiPfiiiiPiS2_S2_S1_S2__param_9];
	ld.param.u64 	%rd12, [_Z26convert_bcsr_kernel_2_tilePKiPfiiiiPiS2_S2_S1_S2__param_10];
	cvta.to.global.u64 	%rd1, %rd11;
	cvta.to.global.u64 	%rd2, %rd12;
	mov.u32 	%r1, %ctaid.y;
	mov.u32 	%r260, %tid.x;
	setp.ne.s32 	%p1, %r260, 0;
	@%p1 bra 	$L__BB5_33;
	mov.b32 	%r86, 0;
	st.shared.u32 	[_ZZ26convert_bcsr_kernel_2_tilePKiPfiiiiPiS2_S2_S1_S2_E12prefix_count], %r86;
	mul.wide.u32 	%rd13, %r1, 4;
	add.s64 	%rd14, %rd2, %rd13;
	atom.global.add.u32 	%r3, [%rd14], -1;
	add.s32 	%r4, %r3, -1;
	st.shared.u32 	[_ZZ26convert_bcsr_kernel_2_tilePKiPfiiiiPiS2_S2_S1_S2_E6pos_id], %r4;
	setp.lt.s32 	%p2, %r3, 1;
	@%p2 bra 	$L__BB5_17;
	setp.eq.s32 	%p13, %r1, 0;
	mov.b32 	%r241, 0;
	@%p13 bra 	$L__BB5_16;
	and.b32  	%r5, %r1, 15;
	setp.lt.u32 	%p14, %r1, 16;
	mov.b32 	%r241, 0;
	mov.u32 	%r234, %r241;
	@%p14 bra 	$L__BB5_6;
	and.b32  	%r234, %r1, 65520;
	neg.s32 	%r227, %r234;
	add.s64 	%rd3, %rd2, 32;
	mov.b32 	%r241, 0;
	mov.u32 	%r226, %r82;
$L__BB5_5:
	.pragma "nounroll";
	mul.wide.s32 	%rd25, %r226, 4;
	add.s64 	%rd26, %rd3, %rd25;
	ld.global.u32 	%r153, [%rd26+-32];
	add.s32 	%r154, %r241, %r153;
	ld.global.u32 	%r155, [%rd26+-28];
	add.s32 	%r156, %r154, %r155;
	ld.global.u32 	%r157, [%rd26+-24];
	add.s32 	%r158, %r156, %r157;
	ld.global.u32 	%r159, [%rd26+-20];
	add.s32 	%r160, %r158, %r159;
	ld.global.u32 	%r161, [%rd26+-16];
	add.s32 	%r162, %r160, %r161;
	ld.global.u32 	%r163, [%rd26+-12];
	add.s32 	%r164, %r162, %r163;
	ld.global.u32 	%r165, [%rd26+-8];
	add.s32 	%r166, %r164, %r165;
	ld.global.u32 	%r167, [%rd26+-4];
	add.s32 	%r168, %r166, %r167;
	ld.global.u32 	%r169, [%rd26];
	add.s32 	%r170, %r168, %r169;
	ld.global.u32 	%r171, [%rd26+4];
	add.s32 	%r172, %r170, %r171;
	ld.global.u32 	%r173, [%rd26+8];
	add.s32 	%r174, %r172, %r173;
	ld.global.u32 	%r175, [%rd26+12];
	add.s32 	%r176, %r174, %r175;
	ld.global.u32 	%r177, [%rd26+16];
	add.s32 	%r178, %r176, %r177;
	ld.global.u32 	%r179, [%rd26+20];
	add.s32 	%r180, %r178, %r179;
	ld.global.u32 	%r181, [%rd26+24];
	add.s32 	%r182, %r180, %r181;
	ld.global.u32 	%r183, [%rd26+28];
	add.s32 	%r241, %r182, %r183;
	add.s32 	%r227, %r227, 16;
	add.s32 	%r226, %r226, 16;
	setp.ne.s32 	%p15, %r227, 0;
	@%p15 bra 	$L__BB5_5;
$L__BB5_6:
	setp.eq.s32 	%p16, %r5, 0;
	@%p16 bra 	$L__BB5_15;
	and.b32  	%r17, %r1, 7;
	setp.lt.u32 	%p17, %r5, 8;
	@%p17 bra 	$L__BB5_9;
	add.s32 	%r185, %r234, %r82;
	mul.wide.s32 	%rd27, %r185, 4;
	add.s64 	%rd28, %rd2, %rd27;
	ld.global.u32 	%r186, [%rd28];
	add.s32 	%r187, %r241, %r186;
	ld.global.u32 	%r188, [%rd28+4];
	add.s32 	%r189, %r187, %r188;
	ld.global.u32 	%r190, [%rd28+8];
	add.s32 	%r191, %r189, %r190;
	ld.global.u32 	%r192, [%rd28+12];
	add.s32 	%r193, %r191, %r192;
	ld.global.u32 	%r194, [%rd28+16];
	add.s32 	%r195, %r193, %r194;
	ld.global.u32 	%r196, [%rd28+20];
	add.s32 	%r197, %r195, %r196;
	ld.global.u32 	%r198, [%rd28+24];
	add.s32 	%r199, %r197, %r198;
	ld.global.u32 	%r200, [%rd28+28];
	add.s32 	%r241, %r199, %r200;
	add.s32 	%r234, %r234, 8;
$L__BB5_9:
	setp.eq.s32 	%p18, %r17, 0;
	@%p18 bra 	$L__BB5_15;
	and.b32  	%r23, %r1, 3;
	setp.lt.u32 	%p19, %r17, 4;
	@%p19 bra 	$L__BB5_12;
	add.s32 	%r202, %r234, %r82;
	mul.wide.s32 	%rd29, %r202, 4;
	add.s64 	%rd30, %rd2, %rd29;
	ld.global.u32 	%r203, [%rd30];
	add.s32 	%r204, %r241, %r203;
	ld.global.u32 	%r205, [%rd30+4];
	add.s32 	%r206, %r204, %r205;
	ld.global.u32 	%r207, [%rd30+8];
	add.s32 	%r208, %r206, %r207;
	ld.global.u32 	%r209, [%rd30+12];
	add.s32 	%r241, %r208, %r209;
	add.s32 	%r234, %r234, 4;
$L__BB5_12:
	setp.eq.s32 	%p20, %r23, 0;
	@%p20 bra 	$L__BB5_15;
	add.s32 	%r239, %r234, %r82;
	neg.s32 	%r238, %r23;
$L__BB5_14:
	.pragma "nounroll";
	mul.wide.s32 	%rd31, %r239, 4;
	add.s64 	%rd32, %rd2, %rd31;
	ld.global.u32 	%r210, [%rd32];
	add.s32 	%r241, %r241, %r210;
	add.s32 	%r239, %r239, 1;
	add.s32 	%r238, %r238, 1;
	setp.ne.s32 	%p21, %r238, 0;
	@%p21 bra 	$L__BB5_14;
$L__BB5_15:
	st.shared.u32 	[_ZZ26convert_bcsr_kernel_2_tilePKiPfiiiiPiS2_S2_S1_S2_E12prefix_count], %r241;
$L__BB5_16:
	st.shared.u32 	[_ZZ26convert_bcsr_kernel_2_tilePKiPfiiiiPiS2_S2_S1_S2_E6ori_by], %r1;
	shl.b32 	%r211, %r82, 1;
	mov.u32 	%r212, %nctaid.x;
	mad.lo.s32 	%r213, %r1, %r212, %r211;
	add.s32 	%r214, %r213, %r4;
	mul.wide.u32 	%rd33, %r214, 4;
	add.s64 	%rd34, %rd2, %rd33;
	ld.global.u32 	%r215, [%rd34];
	st.shared.u32 	[_ZZ26convert_bcsr_kernel_2_tilePKiPfiiiiPiS2_S2_S1_S2_E6ori_bx], %r215;
	mul.wide.u32 	%rd35, %r1, 4;
	add.s64 	%rd36, %rd1, %rd35;
	st.global.u32 	[%rd36], %r241;
	cvt.s64.s32 	%rd37, %r241;
	cvt.u64.u32 	%rd38, %r3;
	add.s64 	%rd39, %rd38, %rd37;
	cvta.to.global.u64 	%rd40, %rd8;
	shl.b64 	%rd41, %rd39, 2;
	add.s64 	%rd42, %rd40, %rd41;
	st.global.u32 	[%rd42+-4], %r215;
	cvta.to.global.u64 	%rd43, %rd9;
	add.s64 	%rd44, %rd43, %rd41;
	st.global.u32 	[%rd44+-4], %r1;
	bra.uni 	$L__BB5_33;
$L__BB5_17:
	setp.ne.s32 	%p3, %r3, 0;
	@%p3 bra 	$L__BB5_33;
	setp.eq.s32 	%p4, %r1, 0;
	mov.b32 	%r258, 0;
	@%p4 bra 	$L__BB5_32;
	and.b32  	%r39, %r1, 15;
	setp.lt.u32 	%p5, %r1, 16;
	mov.b32 	%r258, 0;
	mov.u32 	%r251, %r258;
	@%p5 bra 	$L__BB5_22;
	and.b32  	%r251, %r1, 65520;
	neg.s32 	%r244, %r251;
	add.s64 	%rd4, %rd2, 32;
	mov.b32 	%r258, 0;
	mov.u32 	%r243, %r82;
$L__BB5_21:
	.pragma "nounroll";
	mul.wide.s32 	%rd15, %r243, 4;
	add.s64 	%rd16, %rd4, %rd15;
	ld.global.u32 	%r91, [%rd16+-32];
	add.s32 	%r92, %r258, %r91;
	ld.global.u32 	%r93, [%rd16+-28];
	add.s32 	%r94, %r92, %r93;
	ld.global.u32 	%r95, [%rd16+-24];
	add.s32 	%r96, %r94, %r95;
	ld.global.u32 	%r97, [%rd16+-20];
	add.s32 	%r98, %r96, %r97;
	ld.global.u32 	%r99, [%rd16+-16];
	add.s32 	%r100, %r98, %r99;
	ld.global.u32 	%r101, [%rd16+-12];
	add.s32 	%r102, %r100, %r101;
	ld.global.u32 	%r103, [%rd16+-8];
	add.s32 	%r104, %r102, %r103;
	ld.global.u32 	%r105, [%rd16+-4];
	add.s32 	%r106, %r104, %r105;
	ld.global.u32 	%r107, [%rd16];
	add.s32 	%r108, %r106, %r107;
	ld.global.u32 	%r109, [%rd16+4];
	add.s32 	%r110, %r108, %r109;
	ld.global.u32 	%r111, [%rd16+8];
	add.s32 	%r112, %r110, %r111;
	ld.global.u32 	%r113, [%rd16+12];
	add.s32 	%r114, %r112, %r113;
	ld.global.u32 	%r115, [%rd16+16];
	add.s32 	%r116, %r114, %r115;
	ld.global.u32 	%r117, [%rd16+20];
	add.s32 	%r118, %r116, %r117;
	ld.global.u32 	%r119, [%rd16+24];
	add.s32 	%r120, %r118, %r119;
	ld.global.u32 	%r121, [%rd16+28];
	add.s32 	%r258, %r120, %r121;
	add.s32 	%r244, %r244, 16;
	add.s32 	%r243, %r243, 16;
	setp.ne.s32 	%p6, %r244, 0;
	@%p6 bra 	$L__BB5_21;
$L__BB5_22:
	setp.eq.s32 	%p7, %r39, 0;
	@%p7 bra 	$L__BB5_31;
	and.b32  	%r51, %r1, 7;
	setp.lt.u32 	%p8, %r39, 8;
	@%p8 bra 	$L__BB5_25;
	add.s32 	%r123, %r251, %r82;
	mul.wide.s32 	%rd17, %r123, 4;
	add.s64 	%rd18, %rd2, %rd17;
	ld.global.u32 	%r124, [%rd18];
	add.s32 	%r125, %r258, %r124;
	ld.global.u32 	%r126, [%rd18+4];
	add.s32 	%r127, %r125, %r126;
	ld.global.u32 	%r128, [%rd18+8];
	add.s32 	%r129, %r127, %r128;
	ld.global.u32 	%r130, [%rd18+12];
	add.s32 	%r131, %r129, %r130;
	ld.global.u32 	%r132, [%rd18+16];
	add.s32 	%r133, %r131, %r132;
	ld.global.u32 	%r134, [%rd18+20];
	add.s32 	%r135, %r133, %r134;
	ld.global.u32 	%r136, [%rd18+24];
	add.s32 	%r137, %r135, %r136;
	ld.global.u32 	%r138, [%rd18+28];
	add.s32 	%r258, %r137, %r138;
	add.s32 	%r251, %r251, 8;
$L__BB5_25:
	setp.eq.s32 	%p9, %r51, 0;
	@%p9 bra 	$L__BB5_31;
	and.b32  	%r57, %r1, 3;
	setp.lt.u32 	%p10, %r51, 4;
	@%p10 bra 	$L__BB5_28;
	add.s32 	%r140, %r251, %r82;
	mul.wide.s32 	%rd19, %r140, 4;
	add.s64 	%rd20, %rd2, %rd19;
	ld.global.u32 	%r141, [%rd20];
	add.s32 	%r142, %r258, %r141;
	ld.global.u32 	%r143, [%rd20+4];
	add.s32 	%r144, %r142, %r143;
	ld.global.u32 	%r145, [%rd20+8];
	add.s32 	%r146, %r144, %r145;
	ld.global.u32 	%r147, [%rd20+12];
	add.s32 	%r258, %r146, %r147;
	add.s32 	%r251, %r251, 4;
$L__BB5_28:
	setp.eq.s32 	%p11, %r57, 0;
	@%p11 bra 	$L__BB5_31;
	add.s32 	%r256, %r251, %r82;
	neg.s32 	%r255, %r57;
$L__BB5_30:
	.pragma "nounroll";
	mul.wide.s32 	%rd21, %r256, 4;
	add.s64 	%rd22, %rd2, %rd21;
	ld.global.u32 	%r148, [%rd22];
	add.s32 	%r258, %r258, %r148;
	add.s32 	%r256, %r256, 1;
	add.s32 	%r255, %r255, 1;
	setp.ne.s32 	%p12, %r255, 0;
	@%p12 bra 	$L__BB5_30;
$L__BB5_31:
	st.shared.u32 	[_ZZ26convert_bcsr_kernel_2_tilePKiPfiiiiPiS2_S2_S1_S2_E12prefix_count], %r258;
$L__BB5_32:
	add.s64 	%rd24, %rd1, %rd13;
	st.global.u32 	[%rd24], %r258;
$L__BB5_33:
	bar.sync 	0;
	ld.shared.u32 	%r73, [_ZZ26convert_bcsr_kernel_2_tilePKiPfiiiiPiS2_S2_S1_S2_E6pos_id];
	setp.lt.s32 	%p22, %r73, 0;
	@%p22 bra 	$L__BB5_37;
	mul.lo.s32 	%r74, %r85, %r84;
	ld.shared.u32 	%r216, [_ZZ26convert_bcsr_kernel_2_tilePKiPfiiiiPiS2_S2_S1_S2_E12prefix_count];
	add.s32 	%r75, %r73, %r216;
	setp.ge.s32 	%p23, %r260, %r74;
	@%p23 bra 	$L__BB5_37;
	ld.shared.u32 	%r217, [_ZZ26convert_bcsr_kernel_2_tilePKiPfiiiiPiS2_S2_S1_S2_E6ori_by];
	ld.shared.u32 	%r218, [_ZZ26convert_bcsr_kernel_2_tilePKiPfiiiiPiS2_S2_S1_S2_E6ori_bx];
	mov.u32 	%r76, %ntid.x;
	cvta.to.global.u64 	%rd5, %rd7;
	cvta.to.global.u64 	%rd6, %rd10;
	mul.lo.s32 	%r77, %r75, %r74;
	mul.lo.s32 	%r78, %r218, %r85;
	mul.lo.s32 	%r79, %r217, %r84;
$L__BB5_36:
	div.s32 	%r219, %r260, %r85;
	mul.lo.s32 	%r220, %r219, %r85;
	sub.s32 	%r221, %r260, %r220;
	add.s32 	%r222, %r219, %r79;
	add.s32 	%r223, %r221, %r78;
	mad.lo.s32 	%r224, %r222, %r83, %r223;
	mul.wide.u32 	%rd45, %r224, 4;
	add.s64 	%rd46, %rd5, %rd45;
	ld.global.nc.f32 	%f1, [%rd46];
	add.s32 	%r225, %r260, %r77;
	mul.wide.s32 	%rd47, %r225, 4;
	add.s64 	%rd48, %rd6, %rd47;
	st.global.f32 	[%rd48], %f1;
	add.s32 	%r260, %r260, %r76;
	setp.lt.s32 	%p24, %r260, %r74;
	@%p24 bra 	$L__BB5_36;
$L__BB5_37:
	ret;

}


// ===== COMPILED SASS (sm_100) =====

	.target	sm_100

	.elftype	@"ET_EXEC"


//--------------------- .note.nv.tkinfo           --------------------------
	.section	.note.nv.tkinfo,"",@"SHT_NOTE"
	.sectionflags	@"SHF_NOTE_NV_TKINFO"
	.tkinfo
        /*0018*/ 	.word	0x00000002
        /*0030*/ 	.string	""
        /*0030*/ 	.string	"ptxas"
        /*0030*/ 	.string	"Cuda compilation tools, release 13.0, V13.0.88"
        /*0030*/ 	.string	"Build cuda_13.0.r13.0/compiler.36424714_0"
        /*0030*/ 	.string	"-arch sm_100 -m 64 "



//--------------------- .note.nv.cuinfo           --------------------------
	.section	.note.nv.cuinfo,"",@"SHT_NOTE"
	.sectionflags	@"SHF_NOTE_NV_CUINFO"
        /*0018*/ 	.short	0x0002
        /*001a*/ 	.short	0x0064
        /*001c*/ 	.short	0x0082
	.zero		2


//--------------------- .nv.info                  --------------------------
	.section	.nv.info,"",@"SHT_CUDA_INFO"
	.align	4


	//----- nvinfo : EIATTR_REGCOUNT
	.align		4
        /*0000*/ 	.byte	0x04, 0x2f
        /*0002*/ 	.short	(.L_8 - .L_7)
	.align		4
.L_7:
        /*0004*/ 	.word	index@(_Z29convert_bcsr_kernel_1_align_4PKiPfiiiiPiS2_S2_S1_S2_)
        /*0008*/ 	.word	0x00000020


	//----- nvinfo : EIATTR_FRAME_SIZE
	.align		4
.L_8:
        /*000c*/ 	.byte	0x04, 0x11
        /*000e*/ 	.short	(.L_10 - .L_9)
	.align		4
.L_9:
        /*0010*/ 	.word	index@(_Z29convert_bcsr_kernel_1_align_4PKiPfiiiiPiS2_S2_S1_S2_)
        /*0014*/ 	.word	0x00000000


	//----- nvinfo : EIATTR_REGCOUNT
	.align		4
.L_10:
        /*0018*/ 	.byte	0x04, 0x2f
        /*001a*/ 	.short	(.L_12 - .L_11)
	.align		4
.L_11:
        /*001c*/ 	.word	index@(_Z29convert_bcsr_kernel_2_align_4PKiPfiiiiPiS2_S2_S1_S2_)
        /*0020*/ 	.word	0x00000020


	//----- nvinfo : EIATTR_FRAME_SIZE
	.align		4
.L_12:
        /*0024*/ 	.byte	0x04, 0x11
        /*0026*/ 	.short	(.L_14 - .L_13)
	.align		4
.L_13:
        /*0028*/ 	.word	index@(_Z29convert_bcsr_kernel_2_align_4PKiPfiiiiPiS2_S2_S1_S2_)
        /*002c*/ 	.word	0x00000000


	//----- nvinfo : EIATTR_REGCOUNT
	.align		4
.L_14:
        /*0030*/ 	.byte	0x04, 0x2f
        /*0032*/ 	.short	(.L_16 - .L_15)
	.align		4
.L_15:
        /*0034*/ 	.word	index@(_Z21convert_bcsr_kernel_1PKiPfiiiiPiS2_S2_S1_S2_)
        /*0038*/ 	.word	0x00000016


	//----- nvinfo : EIATTR_FRAME_SIZE
	.align		4
.L_16:
        /*003c*/ 	.byte	0x04, 0x11
        /*003e*/ 	.short	(.L_18 - .L_17)
	.align		4
.L_17:
        /*0040*/ 	.word	index@(_Z21convert_bcsr_kernel_1PKiPfiiiiPiS2_S2_S1_S2_)
        /*0044*/ 	.word	0x00000000


	//----- nvinfo : EIATTR_REGCOUNT
	.align		4
.L_18:
        /*0048*/ 	.byte	0x04, 0x2f
        /*004a*/ 	.short	(.L_20 - .L_19)
	.align		4
.L_19:
        /*004c*/ 	.word	index@(_Z21convert_bcsr_kernel_2PKiPfiiiiPiS2_S2_S1_S2_)
        /*0050*/ 	.word	0x0000001d


	//----- nvinfo : EIATTR_FRAME_SIZE
	.align		4
.L_20:
        /*0054*/ 	.byte	0x04, 0x11
        /*0056*/ 	.short	(.L_22 - .L_21)
	.align		4
.L_21:
        /*0058*/ 	.word	index@(_Z21convert_bcsr_kernel_2PKiPfiiiiPiS2_S2_S1_S2_)
        /*005c*/ 	.word	0x00000000


	//----- nvinfo : EIATTR_REGCOUNT
	.align		4
.L_22:
        /*0060*/ 	.byte	0x04, 0x2f
        /*0062*/ 	.short	(.L_24 - .L_23)
	.align		4
.L_23:
        /*0064*/ 	.word	index@(_Z26convert_bcsr_kernel_1_tilePKiPfiiiiPiS2_S2_S1_S2_i)
        /*0068*/ 	.word	0x00000020


	//----- nvinfo : EIATTR_FRAME_SIZE
	.align		4
.L_24:
        /*006c*/ 	.byte	0x04, 0x11
        /*006e*/ 	.short	(.L_26 - .L_25)
	.align		4
.L_25:
        /*0070*/ 	.word	index@(_Z26convert_bcsr_kernel_1_tilePKiPfiiiiPiS2_S2_S1_S2_i)
        /*0074*/ 	.word	0x00000040


	//----- nvinfo : EIATTR_REGCOUNT
	.align		4
.L_26:
        /*0078*/ 	.byte	0x04, 0x2f
        /*007a*/ 	.short	(.L_28 - .L_27)
	.align		4
.L_27:
        /*007c*/ 	.word	index@(_Z26convert_bcsr_kernel_2_tilePKiPfiiiiPiS2_S2_S1_S2_)
        /*0080*/ 	.word	0x0000001d


	//----- nvinfo : EIATTR_FRAME_SIZE
	.align		4
.L_28:
        /*0084*/ 	.byte	0x04, 0x11
        /*0086*/ 	.short	(.L_30 - .L_29)
	.align		4
.L_29:
        /*0088*/ 	.word	index@(_Z26convert_bcsr_kernel_2_tilePKiPfiiiiPiS2_S2_S1_S2_)
        /*008c*/ 	.word	0x00000000


	//----- nvinfo : EIATTR_MIN_STACK_SIZE
	.align		4
.L_30:
        /*0090*/ 	.byte	0x04, 0x12
        /*0092*/ 	.short	(.L_32 - .L_31)
	.align		4
.L_31:
        /*0094*/ 	.word	index@(_Z26convert_bcsr_kernel_2_tilePKiPfiiiiPiS2_S2_S1_S2_)
        /*0098*/ 	.word	0x00000000


	//----- nvinfo : EIATTR_MIN_STACK_SIZE
	.align		4
.L_32:
        /*009c*/ 	.byte	0x04, 0x12
        /*009e*/ 	.short	(.L_34 - .L_33)
	.align		4
.L_33:
        /*00a0*/ 	.word	index@(_Z26convert_bcsr_kernel_1_tilePKiPfiiiiPiS2_S2_S1_S2_i)
        /*00a4*/ 	.word	0x00000040


	//----- nvinfo : EIATTR_MIN_STACK_SIZE
	.align		4
.L_34:
        /*00a8*/ 	.byte	0x04, 0x12
        /*00aa*/ 	.short	(.L_36 - .L_35)
	.align		4
.L_35:
        /*00ac*/ 	.word	index@(_Z21convert_bcsr_kernel_2PKiPfiiiiPiS2_S2_S1_S2_)
        /*00b0*/ 	.word	0x00000000


	//----- nvinfo : EIATTR_MIN_STACK_SIZE
	.align		4
.L_36:
        /*00b4*/ 	.byte	0x04, 0x12
        /*00b6*/ 	.short	(.L_38 - .L_37)
	.align		4
.L_37:
        /*00b8*/ 	.word	index@(_Z21convert_bcsr_kernel_1PKiPfiiiiPiS2_S2_S1_S2_)
        /*00bc*/ 	.word	0x00000000


	//----- nvinfo : EIATTR_MIN_STACK_SIZE
	.align		4
.L_38:
        /*00c0*/ 	.byte	0x04, 0x12
        /*00c2*/ 	.short	(.L_40 - .L_39)
	.align		4
.L_39:
        /*00c4*/ 	.word	index@(_Z29convert_bcsr_kernel_2_align_4PKiPfiiiiPiS2_S2_S1_S2_)
        /*00c8*/ 	.word	0x00000000


	//----- nvinfo : EIATTR_MIN_STACK_SIZE
	.align		4
.L_40:
        /*00cc*/ 	.byte	0x04, 0x12
        /*00ce*/ 	.short	(.L_42 - .L_41)
	.align		4
.L_41:
        /*00d0*/ 	.word	index@(_Z29convert_bcsr_kernel_1_align_4PKiPfiiiiPiS2_S2_S1_S2_)
        /*00d4*/ 	.word	0x00000000
.L_42:


//--------------------- .nv.compat                --------------------------
	.section	.nv.compat,"",@"SHT_CUDA_COMPAT_INFO"
	.align	4
        /*0000*/ 	.byte	0x02, 0x09, 0x00, 0x00, 0x02, 0x02, 0x01, 0x00, 0x02, 0x05, 0x05, 0x00, 0x03, 0x07, 0x01, 0x01
        /*0010*/ 	.byte	0x02, 0x03, 0x00, 0x00, 0x02, 0x06, 0x01, 0x00, 0x04, 0x0b, 0x08, 0x00, 0x09, 0x00, 0x00, 0x00
        /*0020*/ 	.byte	0x00, 0x00, 0x00, 0x00


//--------------------- .nv.info._Z26convert_bcsr_kernel_2_tilePKiPfiiiiPiS2_S2_S1_S2_ --------------------------
	.section	.nv.info._Z26convert_bcsr_kernel_2_tilePKiPfiiiiPiS2_S2_S1_S2_,"",@"SHT_CUDA_INFO"
	.sectionflags	@""
	.align	4


	//----- nvinfo : EIATTR_CUDA_API_VERSION
	.align		4
        /*0000*/ 	.byte	0x04, 0x37
        /*0002*/ 	.short	(.L_44 - .L_43)
.L_43:
        /*0004*/ 	.word	0x00000082


	//----- nvinfo : EIATTR_KPARAM_INFO
	.align		4
.L_44:
        /*0008*/ 	.byte	0x04, 0x17
        /*000a*/ 	.short	(.L_46 - .L_45)
.L_45:
        /*000c*/ 	.word	0x00000000
        /*0010*/ 	.short	0x000a
        /*0012*/ 	.short	0x0040
        /*0014*/ 	.byte	0x00, 0xf5, 0x21, 0x00


	//----- nvinfo : EIATTR_KPARAM_INFO
	.align		4
.L_46:
        /*0018*/ 	.byte	0x04, 0x17
        /*001a*/ 	.short	(.L_48 - .L_47)
.L_47:
        /*001c*/ 	.word	0x00000000
        /*0020*/ 	.short	0x0009
        /*0022*/ 	.short	0x0038
        /*0024*/ 	.byte	0x00, 0xf5, 0x21, 0x00


	//----- nvinfo : EIATTR_KPARAM_INFO
	.align		4
.L_48:
        /*0028*/ 	.byte	0x04, 0x17
        /*002a*/ 	.short	(.L_50 - .L_49)
.L_49:
        /*002c*/ 	.word	0x00000000
        /*0030*/ 	.short	0x0008
        /*0032*/ 	.short	0x0030
        /*0034*/ 	.byte	0x00, 0xf5, 0x21, 0x00


	//----- nvinfo : EIATTR_KPARAM_INFO
	.align		4
.L_50:
        /*0038*/ 	.byte	0x04, 0x17
        /*003a*/ 	.short	(.L_52 - .L_51)
.L_51:
        /*003c*/ 	.word	0x00000000
        /*0040*/ 	.short	0x0007
        /*0042*/ 	.short	0x0028
        /*0044*/ 	.byte	0x00, 0xf5, 0x21, 0x00


	//----- nvinfo : EIATTR_KPARAM_INFO
	.align		4
.L_52:
        /*0048*/ 	.byte	0x04, 0x17
        /*004a*/ 	.short	(.L_54 - .L_53)
.L_53:
        /*004c*/ 	.word	0x00000000
        /*0050*/ 	.short	0x0006
        /*0052*/ 	.short	0x0020
        /*0054*/ 	.byte	0x00, 0xf5, 0x21, 0x00


	//----- nvinfo : EIATTR_KPARAM_INFO
	.align		4
.L_54:
        /*0058*/ 	.byte	0x04, 0x17
        /*005a*/ 	.short	(.L_56 - .L_55)
.L_55:
        /*005c*/ 	.word	0x00000000
        /*0060*/ 	.short	0x0005
        /*0062*/ 	.short	0x001c
        /*0064*/ 	.byte	0x00, 0xf0, 0x11, 0x00


	//----- nvinfo : EIATTR_KPARAM_INFO
	.align		4
.L_56:
        /*0068*/ 	.byte	0x04, 0x17
        /*006a*/ 	.short	(.L_58 - .L_57)
.L_57:
        /*006c*/ 	.word	0x00000000
        /*0070*/ 	.short	0x0004
        /*0072*/ 	.short	0x0018
        /*0074*/ 	.byte	0x00, 0xf0, 0x11, 0x00


	//----- nvinfo : EIATTR_KPARAM_INFO
	.align		4
.L_58:
        /*0078*/ 	.byte	0x04, 0x17
        /*007a*/ 	.short	(.L_60 - .L_59)
.L_59:
        /*007c*/ 	.word	0x00000000
        /*0080*/ 	.short	0x0003
        /*0082*/ 	.short	0x0014
        /*0084*/ 	.byte	0x00, 0xf0, 0x11, 0x00


	//----- nvinfo : EIATTR_KPARAM_INFO
	.align		4
.L_60:
        /*0088*/ 	.byte	0x04, 0x17
        /*008a*/ 	.short	(.L_62 - .L_61)
.L_61:
        /*008c*/ 	.word	0x00000000
        /*0090*/ 	.short	0x0002
        /*0092*/ 	.short	0x0010
        /*0094*/ 	.byte	0x00, 0xf0, 0x11, 0x00


	//----- nvinfo : EIATTR_KPARAM_INFO
	.align		4
.L_62:
        /*0098*/ 	.byte	0x04, 0x17
        /*009a*/ 	.short	(.L_64 - .L_63)
.L_63:
        /*009c*/ 	.word	0x00000000
        /*00a0*/ 	.short	0x0001
        /*00a2*/ 	.short	0x0008
        /*00a4*/ 	.byte	0x00, 0xf5, 0x21, 0x00


	//----- nvinfo : EIATTR_KPARAM_INFO
	.align		4
.L_64:
        /*00a8*/ 	.byte	0x04, 0x17
        /*00aa*/ 	.short	(.L_66 - .L_65)
.L_65:
        /*00ac*/ 	.word	0x00000000
        /*00b0*/ 	.short	0x0000
        /*00b2*/ 	.short	0x0000
        /*00b4*/ 	.byte	0x00, 0xf5, 0x21, 0x00


	//----- nvinfo : EIATTR_SPARSE_MMA_MASK
	.align		4
.L_66:
        /*00b8*/ 	.byte	0x03, 0x50
        /*00ba*/ 	.short	0x0000


	//----- nvinfo : EIATTR_MAXREG_COUNT
	.align		4
        /*00bc*/ 	.byte	0x03, 0x1b
        /*00be*/ 	.short	0x00ff


	//----- nvinfo : EIATTR_NUM_BARRIERS
	.align		4
        /*00c0*/ 	.byte	0x02, 0x4c
        /*00c2*/ 	.byte	0x01
	.zero		1


	//----- nvinfo : EIATTR_MERCURY_ISA_VERSION
	.align		4
        /*00c4*/ 	.byte	0x03, 0x5f
        /*00c6*/ 	.short	0x0101


	//----- nvinfo : EIATTR_VRC_CTA_INIT_COUNT
	.align		4
        /*00c8*/ 	.byte	0x02, 0x4a
	.zero		1
	.zero		1


	//----- nvinfo : EIATTR_EXIT_INSTR_OFFSETS
	.align		4
        /*00cc*/ 	.byte	0x04, 0x1c
        /*00ce*/ 	.short	(.L_68 - .L_67)


	//   ....[0]....
.L_67:
        /*00d0*/ 	.word	0x00000f70


	//   ....[1]....
        /*00d4*/ 	.word	0x00000fb0


	//   ....[2]....
        /*00d8*/ 	.word	0x000012a0


	//----- nvinfo : EIATTR_CRS_STACK_SIZE
	.align		4
.L_68:
        /*00dc*/ 	.byte	0x04, 0x1e
        /*00de*/ 	.short	(.L_70 - .L_69)
.L_69:
        /*00e0*/ 	.word	0x00000000


	//----- nvinfo : EIATTR_CBANK_PARAM_SIZE
	.align		4
.L_70:
        /*00e4*/ 	.byte	0x03, 0x19
        /*00e6*/ 	.short	0x0048


	//----- nvinfo : EIATTR_PARAM_CBANK
	.align		4
        /*00e8*/ 	.byte	0x04, 0x0a
        /*00ea*/ 	.short	(.L_72 - .L_71)
	.align		4
.L_71:
        /*00ec*/ 	.word	index@(.nv.constant0._Z26convert_bcsr_kernel_2_tilePKiPfiiiiPiS2_S2_S1_S2_)
        /*00f0*/ 	.short	0x0380
        /*00f2*/ 	.short	0x0048


	//----- nvinfo : EIATTR_SW_WAR
	.align		4
.L_72:
        /*00f4*/ 	.byte	0x04, 0x36
        /*00f6*/ 	.short	(.L_74 - .L_73)
.L_73:
        /*00f8*/ 	.word	0x00000008
.L_74:


//--------------------- .nv.info._Z26convert_bcsr_kernel_1_tilePKiPfiiiiPiS2_S2_S1_S2_i --------------------------
	.section	.nv.info._Z26convert_bcsr_kernel_1_tilePKiPfiiiiPiS2_S2_S1_S2_i,"",@"SHT_CUDA_INFO"
	.sectionflags	@""
	.align	4


	//----- nvinfo : EIATTR_CUDA_API_VERSION
	.align		4
        /*0000*/ 	.byte	0x04, 0x37
        /*0002*/ 	.short	(.L_76 - .L_75)
.L_75:
        /*0004*/ 	.word	0x00000082


	//----- nvinfo : EIATTR_KPARAM_INFO
	.align		4
.L_76:
        /*0008*/ 	.byte	0x04, 0x17
        /*000a*/ 	.short	(.L_78 - .L_77)
.L_77:
        /*000c*/ 	.word	0x00000000
        /*0010*/ 	.short	0x000b
        /*0012*/ 	.short	0x0048
        /*0014*/ 	.byte	0x00, 0xf0, 0x11, 0x00


	//----- nvinfo : EIATTR_KPARAM_INFO
	.align		4
.L_78:
        /*0018*/ 	.byte	0x04, 0x17
        /*001a*/ 	.short	(.L_80 - .L_79)
.L_79:
        /*001c*/ 	.word	0x00000000
        /*0020*/ 	.short	0x000a
        /*0022*/ 	.short	0x0040
        /*0024*/ 	.byte	0x00, 0xf5, 0x21, 0x00


	//----- nvinfo : EIATTR_KPARAM_INFO
	.align		4
.L_80:
        /*0028*/ 	.byte	0x04, 0x17
        /*002a*/ 	.short	(.L_82 - .L_81)
.L_81:
        /*002c*/ 	.word	0x00000000
        /*0030*/ 	.short	0x0009
        /*0032*/ 	.short	0x0038
        /*0034*/ 	.byte	0x00, 0xf5, 0x21, 0x00


	//----- nvinfo : EIATTR_KPARAM_INFO
	.align		4
.L_82:
        /*0038*/ 	.byte	0x04, 0x17
        /*003a*/ 	.short	(.L_84 - .L_83)
.L_83:
        /*003c*/ 	.word	0x00000000
        /*0040*/ 	.short	0x0008
        /*0042*/ 	.short	0x0030
        /*0044*/ 	.byte	0x00, 0xf5, 0x21, 0x00


	//----- nvinfo : EIATTR_KPARAM_INFO
	.align		4
.L_84:
        /*0048*/ 	.byte	0x04, 0x17
        /*004a*/ 	.short	(.L_86 - .L_85)
.L_85:
        /*004c*/ 	.word	0x00000000
        /*0050*/ 	.short	0x0007
        /*0052*/ 	.short	0x0028
        /*0054*/ 	.byte	0x00, 0xf5, 0x21, 0x00


	//----- nvinfo : EIATTR_KPARAM_INFO
	.align		4
.L_86:
        /*0058*/ 	.byte	0x04, 0x17
        /*005a*/ 	.short	(.L_88 - .L_87)
.L_87:
        /*005c*/ 	.word	0x00000000
        /*0060*/ 	.short	0x0006
        /*0062*/ 	.short	0x0020
        /*0064*/ 	.byte	0x00, 0xf5, 0x21, 0x00


	//----- nvinfo : EIATTR_KPARAM_INFO
	.align		4
.L_88:
        /*0068*/ 	.byte	0x04, 0x17
        /*006a*/ 	.short	(.L_90 - .L_89)
.L_89:
        /*006c*/ 	.word	0x00000000
        /*0070*/ 	.short	0x0005
        /*0072*/ 	.short	0x001c
        /*0074*/ 	.byte	0x00, 0xf0, 0x11, 0x00


	//----- nvinfo : EIATTR_KPARAM_INFO
	.align		4
.L_90:
        /*0078*/ 	.byte	0x04, 0x17
        /*007a*/ 	.short	(.L_92 - .L_91)
.L_91:
        /*007c*/ 	.word	0x00000000
        /*0080*/ 	.short	0x0004
        /*0082*/ 	.short	0x0018
        /*0084*/ 	.byte	0x00, 0xf0, 0x11, 0x00


	//----- nvinfo : EIATTR_KPARAM_INFO
	.align		4
.L_92:
        /*0088*/ 	.byte	0x04, 0x17
        /*008a*/ 	.short	(.L_94 - .L_93)
.L_93:
        /*008c*/ 	.word	0x00000000
        /*0090*/ 	.short	0x0003
        /*0092*/ 	.short	0x0014
        /*0094*/ 	.byte	0x00, 0xf0, 0x11, 0x00


	//----- nvinfo : EIATTR_KPARAM_INFO
	.align		4
.L_94:
        /*0098*/ 	.byte	0x04, 0x17
        /*009a*/ 	.short	(.L_96 - .L_95)
.L_95:
        /*009c*/ 	.word	0x00000000
        /*00a0*/ 	.short	0x0002
        /*00a2*/ 	.short	0x0010
        /*00a4*/ 	.byte	0x00, 0xf0, 0x11, 0x00


	//----- nvinfo : EIATTR_KPARAM_INFO
	.align		4
.L_96:
        /*00a8*/ 	.byte	0x04, 0x17
        /*00aa*/ 	.short	(.L_98 - .L_97)
.L_97:
        /*00ac*/ 	.word	0x00000000
        /*00b0*/ 	.short	0x0001
        /*00b2*/ 	.short	0x0008
        /*00b4*/ 	.byte	0x00, 0xf5, 0x21, 0x00


	//----- nvinfo : EIATTR_KPARAM_INFO
	.align		4
.L_98:
        /*00b8*/ 	.byte	0x04, 0x17
        /*00ba*/ 	.short	(.L_100 - .L_99)
.L_99:
        /*00bc*/ 	.word	0x00000000
        /*00c0*/ 	.short	0x0000
        /*00c2*/ 	.short	0x0000
        /*00c4*/ 	.byte	0x00, 0xf5, 0x21, 0x00


	//----- nvinfo : EIATTR_SPARSE_MMA_MASK
	.align		4
.L_100:
        /*00c8*/ 	.byte	0x03, 0x50
        /*00ca*/ 	.short	0x0000


	//----- nvinfo : EIATTR_MAXREG_COUNT
	.align		4
        /*00cc*/ 	.byte	0x03, 0x1b
        /*00ce*/ 	.short	0x00ff


	//----- nvinfo : EIATTR_NUM_BARRIERS
	.align		4
        /*00d0*/ 	.byte	0x02, 0x4c
        /*00d2*/ 	.byte	0x01
	.zero		1


	//----- nvinfo : EIATTR_EXTERNS
	.align		4
        /*00d4*/ 	.byte	0x04, 0x0f
        /*00d6*/ 	.short	(.L_102 - .L_101)


	//   ....[0]....
	.align		4
.L_101:
        /*00d8*/ 	.word	index@(__assertfail)


	//----- nvinfo : EIATTR_MERCURY_ISA_VERSION
	.align		4
.L_102:
        /*00dc*/ 	.byte	0x03, 0x5f
        /*00de*/ 	.short	0x0101


	//----- nvinfo : EIATTR_INT_WARP_WIDE_INSTR_OFFSETS
	.align		4
        /*00e0*/ 	.byte	0x04, 0x31
        /*00e2*/ 	.short	(.L_104 - .L_103)


	//   ....[0]....
.L_103:
        /*00e4*/ 	.word	0x00002890


	//   ....[1]....
        /*00e8*/ 	.word	0x00002a00


	//   ....[2]....
        /*00ec*/ 	.word	0x00002c10


	//----- nvinfo : EIATTR_VRC_CTA_INIT_COUNT
	.align		4
.L_104:
        /*00f0*/ 	.byte	0x02, 0x4a
	.zero		1
	.zero		1


	//----- nvinfo : EIATTR_SYSCALL_OFFSETS
	.align		4
        /*00f4*/ 	.byte	0x04, 0x46
        /*00f6*/ 	.short	(.L_106 - .L_105)


	//   ....[0]....
.L_105:
        /*00f8*/ 	.word	0x00000210


	//   ....[1]....
        /*00fc*/ 	.word	0x00000350


	//----- nvinfo : EIATTR_EXIT_INSTR_OFFSETS
	.align		4
.L_106:
        /*0100*/ 	.byte	0x04, 0x1c
        /*0102*/ 	.short	(.L_108 - .L_107)


	//   ....[0]....
.L_107:
        /*0104*/ 	.word	0x000027e0


	//   ....[1]....
        /*0108*/ 	.word	0x00002860


	//   ....[2]....
        /*010c*/ 	.word	0x00002c50


	//----- nvinfo : EIATTR_CRS_STACK_SIZE
	.align		4
.L_108:
        /*0110*/ 	.byte	0x04, 0x1e
        /*0112*/ 	.short	(.L_110 - .L_109)
.L_109:
        /*0114*/ 	.word	0x00000000


	//----- nvinfo : EIATTR_CBANK_PARAM_SIZE
	.align		4
.L_110:
        /*0118*/ 	.byte	0x03, 0x19
        /*011a*/ 	.short	0x004c


	//----- nvinfo : EIATTR_PARAM_CBANK
	.align		4
        /*011c*/ 	.byte	0x04, 0x0a
        /*011e*/ 	.short	(.L_112 - .L_111)
	.align		4
.L_111:
        /*0120*/ 	.word	index@(.nv.constant0._Z26convert_bcsr_kernel_1_tilePKiPfiiiiPiS2_S2_S1_S2_i)
        /*0124*/ 	.short	0x0380
        /*0126*/ 	.short	0x004c


	//----- nvinfo : EIATTR_SW_WAR
	.align		4
.L_112:
        /*0128*/ 	.byte	0x04, 0x36
        /*012a*/ 	.short	(.L_114 - .L_113)
.L_113:
        /*012c*/ 	.word	0x00000008
.L_114:


//--------------------- .nv.info._Z21convert_bcsr_kernel_2PKiPfiiiiPiS2_S2_S1_S2_ --------------------------
	.section	.nv.info._Z21convert_bcsr_kernel_2PKiPfiiiiPiS2_S2_S1_S2_,"",@"SHT_CUDA_INFO"
	.sectionflags	@""
	.align	4


	//----- nvinfo : EIATTR_CUDA_API_VERSION
	.align		4
        /*0000*/ 	.byte	0x04, 0x37
        /*0002*/ 	.short	(.L_116 - .L_115)
.L_115:
        /*0004*/ 	.word	0x00000082


	//----- nvinfo : EIATTR_KPARAM_INFO
	.align		4
.L_116:
        /*0008*/ 	.byte	0x04, 0x17
        /*000a*/ 	.short	(.L_118 - .L_117)
.L_117:
        /*000c*/ 	.word	0x00000000
        /*0010*/ 	.short	0x000a
        /*0012*/ 	.short	0x0040
        /*0014*/ 	.byte	0x00, 0xf5, 0x21, 0x00


	//----- nvinfo : EIATTR_KPARAM_INFO
	.align		4
.L_118:
        /*0018*/ 	.byte	0x04, 0x17
        /*001a*/ 	.short	(.L_120 - .L_119)
.L_119:
        /*001c*/ 	.word	0x00000000
        /*0020*/ 	.short	0x0009
        /*0022*/ 	.short	0x0038
        /*0024*/ 	.byte	0x00, 0xf5, 0x21, 0x00


	//----- nvinfo : EIATTR_KPARAM_INFO
	.align		4
.L_120:
        /*0028*/ 	.byte	0x04, 0x17
        /*002a*/ 	.short	(.L_122 - .L_121)
.L_121:
        /*002c*/ 	.word	0x00000000
        /*0030*/ 	.short	0x0008
        /*0032*/ 	.short	0x0030
        /*0034*/ 	.byte	0x00, 0xf5, 0x21, 0x00


	//----- nvinfo : EIATTR_KPARAM_INFO
	.align		4
.L_122:
        /*0038*/ 	.byte	0x04, 0x17
        /*003a*/ 	.short	(.L_124 - .L_123)
.L_123:
        /*003c*/ 	.word	0x00000000
        /*0040*/ 	.short	0x0007
        /*0042*/ 	.short	0x0028
        /*0044*/ 	.byte	0x00, 0xf5, 0x21, 0x00


	//----- nvinfo : EIATTR_KPARAM_INFO
	.align		4
.L_124:
        /*0048*/ 	.byte	0x04, 0x17
        /*004a*/ 	.short	(.L_126 - .L_125)
.L_125:
        /*004c*/ 	.word	0x00000000
        /*0050*/ 	.short	0x0006
        /*0052*/ 	.short	0x0020
        /*0054*/ 	.byte	0x00, 0xf5, 0x21, 0x00


	//----- nvinfo : EIATTR_KPARAM_INFO
	.align		4
.L_126:
        /*0058*/ 	.byte	0x04, 0x17
        /*005a*/ 	.short	(.L_128 - .L_127)
.L_127:
        /*005c*/ 	.word	0x00000000
        /*0060*/ 	.short	0x0005
        /*0062*/ 	.short	0x001c
        /*0064*/ 	.byte	0x00, 0xf0, 0x11, 0x00


	//----- nvinfo : EIATTR_KPARAM_INFO
	.align		4
.L_128:
        /*0068*/ 	.byte	0x04, 0x17
        /*006a*/ 	.short	(.L_130 - .L_129)
.L_129:
        /*006c*/ 	.word	0x00000000
        /*0070*/ 	.short	0x0004
        /*0072*/ 	.short	0x0018
        /*0074*/ 	.byte	0x00, 0xf0, 0x11, 0x00


	//----- nvinfo : EIATTR_KPARAM_INFO
	.align		4
.L_130:
        /*0078*/ 	.byte	0x04, 0x17
        /*007a*/ 	.short	(.L_132 - .L_131)
.L_131:
        /*007c*/ 	.word	0x00000000
        /*0080*/ 	.short	0x0003
        /*0082*/ 	.short	0x0014
        /*0084*/ 	.byte	0x00, 0xf0, 0x11, 0x00


	//----- nvinfo : EIATTR_KPARAM_INFO
	.align		4
.L_132:
        /*0088*/ 	.byte	0x04, 0x17
        /*008a*/ 	.short	(.L_134 - .L_133)
.L_133:
        /*008c*/ 	.word	0x00000000
        /*0090*/ 	.short	0x0002
        /*0092*/ 	.short	0x0010
        /*0094*/ 	.byte	0x00, 0xf0, 0x11, 0x00


	//----- nvinfo : EIATTR_KPARAM_INFO
	.align		4
.L_134:
        /*0098*/ 	.byte	0x04, 0x17
        /*009a*/ 	.short	(.L_136 - .L_135)
.L_135:
        /*009c*/ 	.word	0x00000000
        /*00a0*/ 	.short	0x0001
        /*00a2*/ 	.short	0x0008
        /*00a4*/ 	.byte	0x00, 0xf5, 0x21, 0x00


	//----- nvinfo : EIATTR_KPARAM_INFO
	.align		4
.L_136:
        /*00a8*/ 	.byte	0x04, 0x17
        /*00aa*/ 	.short	(.L_138 - .L_137)
.L_137:
        /*00ac*/ 	.word	0x00000000
        /*00b0*/ 	.short	0x0000
        /*00b2*/ 	.short	0x0000
        /*00b4*/ 	.byte	0x00, 0xf5, 0x21, 0x00


	//----- nvinfo : EIATTR_SPARSE_MMA_MASK
	.align		4
.L_138:
        /*00b8*/ 	.byte	0x03, 0x50
        /*00ba*/ 	.short	0x0000


	//----- nvinfo : EIATTR_MAXREG_COUNT
	.align		4
        /*00bc*/ 	.byte	0x03, 0x1b
        /*00be*/ 	.short	0x00ff


	//----- nvinfo : EIATTR_NUM_BARRIERS
	.align		4
        /*00c0*/ 	.byte	0x02, 0x4c
        /*00c2*/ 	.byte	0x01
	.zero		1


	//----- nvinfo : EIATTR_MERCURY_ISA_VERSION
	.align		4
        /*00c4*/ 	.byte	0x03, 0x5f
        /*00c6*/ 	.short	0x0101


	//----- nvinfo : EIATTR_VRC_CTA_INIT_COUNT
	.align		4
        /*00c8*/ 	.byte	0x02, 0x4a
	.zero		1
	.zero		1


	//----- nvinfo : EIATTR_EXIT_INSTR_OFFSETS
	.align		4
        /*00cc*/ 	.byte	0x04, 0x1c
        /*00ce*/ 	.short	(.L_140 - .L_139)


	//   ....[0]....
.L_139:
        /*00d0*/ 	.word	0x00000f70


	//   ....[1]....
        /*00d4*/ 	.word	0x00000fb0


	//   ....[2]....
        /*00d8*/ 	.word	0x000012a0


	//----- nvinfo : EIATTR_CRS_STACK_SIZE
	.align		4
.L_140:
        /*00dc*/ 	.byte	0x04, 0x1e
        /*00de*/ 	.short	(.L_142 - .L_141)
.L_141:
        /*00e0*/ 	.word	0x00000000


	//----- nvinfo : EIATTR_CBANK_PARAM_SIZE
	.align		4
.L_142:
        /*00e4*/ 	.byte	0x03, 0x19
        /*00e6*/ 	.short	0x0048


	//----- nvinfo : EIATTR_PARAM_CBANK
	.align		4
        /*00e8*/ 	.byte	0x04, 0x0a
        /*00ea*/ 	.short	(.L_144 - .L_143)
	.align		4
.L_143:
        /*00ec*/ 	.word	index@(.nv.constant0._Z21convert_bcsr_kernel_2PKiPfiiiiPiS2_S2_S1_S2_)
        /*00f0*/ 	.short	0x0380
        /*00f2*/ 	.short	0x0048


	//----- nvinfo : EIATTR_SW_WAR
	.align		4
.L_144:
        /*00f4*/ 	.byte	0x04, 0x36
        /*00f6*/ 	.short	(.L_146 - .L_145)
.L_145:
        /*00f8*/ 	.word	0x00000008
.L_146:


//--------------------- .nv.info._Z21convert_bcsr_kernel_1PKiPfiiiiPiS2_S2_S1_S2_ --------------------------
	.section	.nv.info._Z21convert_bcsr_kernel_1PKiPfiiiiPiS2_S2_S1_S2_,"",@"SHT_CUDA_INFO"
	.sectionflags	@""
	.align	4


	//----- nvinfo : EIATTR_CUDA_API_VERSION
	.align		4
        /*0000*/ 	.byte	0x04, 0x37
        /*0002*/ 	.short	(.L_148 - .L_147)
.L_147:
        /*0004*/ 	.word	0x00000082


	//----- nvinfo : EIATTR_KPARAM_INFO
	.align		4
.L_148:
        /*0008*/ 	.byte	0x04, 0x17
        /*000a*/ 	.short	(.L_150 - .L_149)
.L_149:
        /*000c*/ 	.word	0x00000000
        /*0010*/ 	.short	0x000a
        /*0012*/ 	.short	0x0040
        /*0014*/ 	.byte	0x00, 0xf5, 0x21, 0x00


	//----- nvinfo : EIATTR_KPARAM_INFO
	.align		4
.L_150:
        /*0018*/ 	.byte	0x04, 0x17
        /*001a*/ 	.short	(.L_152 - .L_151)
.L_151:
        /*001c*/ 	.word	0x00000000
        /*0020*/ 	.short	0x0009
        /*0022*/ 	.short	0x0038
        /*0024*/ 	.byte	0x00, 0xf5, 0x21, 0x00


	//----- nvinfo : EIATTR_KPARAM_INFO
	.align		4
.L_152:
        /*0028*/ 	.byte	0x04, 0x17
        /*002a*/ 	.short	(.L_154 - .L_153)
.L_153:
        /*002c*/ 	.word	0x00000000
        /*0030*/ 	.short	0x0008
        /*0032*/ 	.short	0x0030
        /*0034*/ 	.byte	0x00, 0xf5, 0x21, 0x00


	//----- nvinfo : EIATTR_KPARAM_INFO
	.align		4
.L_154:
        /*0038*/ 	.byte	0x04, 0x17
        /*003a*/ 	.short	(.L_156 - .L_155)
.L_155:
        /*003c*/ 	.word	0x00000000
        /*0040*/ 	.short	0x0007
        /*0042*/ 	.short	0x0028
        /*0044*/ 	.byte	0x00, 0xf5, 0x21, 0x00


	//----- nvinfo : EIATTR_KPARAM_INFO
	.align		4
.L_156:
        /*0048*/ 	.byte	0x04, 0x17
        /*004a*/ 	.short	(.L_158 - .L_157)
.L_157:
        /*004c*/ 	.word	0x00000000
        /*0050*/ 	.short	0x0006
        /*0052*/ 	.short	0x0020
        /*0054*/ 	.byte	0x00, 0xf5, 0x21, 0x00


	//----- nvinfo : EIATTR_KPARAM_INFO
	.align		4
.L_158:
        /*0058*/ 	.byte	0x04, 0x17
        /*005a*/ 	.short	(.L_160 - .L_159)
.L_159:
        /*005c*/ 	.word	0x00000000
        /*0060*/ 	.short	0x0005
        /*0062*/ 	.short	0x001c
        /*0064*/ 	.byte	0x00, 0xf0, 0x11, 0x00


	//----- nvinfo : EIATTR_KPARAM_INFO
	.align		4
.L_160:
        /*0068*/ 	.byte	0x04, 0x17
        /*006a*/ 	.short	(.L_162 - .L_161)
.L_161:
        /*006c*/ 	.word	0x00000000
        /*0070*/ 	.short	0x0004
        /*0072*/ 	.short	0x0018
        /*0074*/ 	.byte	0x00, 0xf0, 0x11, 0x00


	//----- nvinfo : EIATTR_KPARAM_INFO
	.align		4
.L_162:
        /*0078*/ 	.byte	0x04, 0x17
        /*007a*/ 	.short	(.L_164 - .L_163)
.L_163:
        /*007c*/ 	.word	0x00000000
        /*0080*/ 	.short	0x0003
        /*0082*/ 	.short	0x0014
        /*0084*/ 	.byte	0x00, 0xf0, 0x11, 0x00


	//----- nvinfo : EIATTR_KPARAM_INFO
	.align		4
.L_164:
        /*0088*/ 	.byte	0x04, 0x17
        /*008a*/ 	.short	(.L_166 - .L_165)
.L_165:
        /*008c*/ 	.word	0x00000000
        /*0090*/ 	.short	0x0002
        /*0092*/ 	.short	0x0010
        /*0094*/ 	.byte	0x00, 0xf0, 0x11, 0x00


	//----- nvinfo : EIATTR_KPARAM_INFO
	.align		4
.L_166:
        /*0098*/ 	.byte	0x04, 0x17
        /*009a*/ 	.short	(.L_168 - .L_167)
.L_167:
        /*009c*/ 	.word	0x00000000
        /*00a0*/ 	.short	0x0001
        /*00a2*/ 	.short	0x0008
        /*00a4*/ 	.byte	0x00, 0xf5, 0x21, 0x00


	//----- nvinfo : EIATTR_KPARAM_INFO
	.align		4
.L_168:
        /*00a8*/ 	.byte	0x04, 0x17
        /*00aa*/ 	.short	(.L_170 - .L_169)
.L_169:
        /*00ac*/ 	.word	0x00000000
        /*00b0*/ 	.short	0x0000
        /*00b2*/ 	.short	0x0000
        /*00b4*/ 	.byte	0x00, 0xf5, 0x21, 0x00


	//----- nvinfo : EIATTR_SPARSE_MMA_MASK
	.align		4
.L_170:
        /*00b8*/ 	.byte	0x03, 0x50
        /*00ba*/ 	.short	0x0000


	//----- nvinfo : EIATTR_MAXREG_COUNT
	.align		4
        /*00bc*/ 	.byte	0x03, 0x1b
        /*00be*/ 	.short	0x00ff


	//----- nvinfo : EIATTR_NUM_BARRIERS
	.align		4
        /*00c0*/ 	.byte	0x02, 0x4c
        /*00c2*/ 	.byte	0x01
	.zero		1


	//----- nvinfo : EIATTR_MERCURY_ISA_VERSION
	.align		4
        /*00c4*/ 	.byte	0x03, 0x5f
        /*00c6*/ 	.short	0x0101


	//----- nvinfo : EIATTR_INT_WARP_WIDE_INSTR_OFFSETS
	.align		4
        /*00c8*/ 	.byte	0x04, 0x31
        /*00ca*/ 	.short	(.L_172 - .L_171)


	//   ....[0]....
.L_171:
        /*00cc*/ 	.word	0x00000720


	//   ....[1]....
        /*00d0*/ 	.word	0x000008a0


	//   ....[2]....
        /*00d4*/ 	.word	0x00000a30


	//----- nvinfo : EIATTR_VRC_CTA_INIT_COUNT
	.align		4
.L_172:
        /*00d8*/ 	.byte	0x02, 0x4a
	.zero		1
	.zero		1


	//----- nvinfo : EIATTR_EXIT_INSTR_OFFSETS
	.align		4
        /*00dc*/ 	.byte	0x04, 0x1c
        /*00de*/ 	.short	(.L_174 - .L_173)


	//   ....[0]....
.L_173:
        /*00e0*/ 	.word	0x000006f0


	//   ....[1]....
        /*00e4*/ 	.word	0x00000a70


	//----- nvinfo : EIATTR_CRS_STACK_SIZE
	.align		4
.L_174:
        /*00e8*/ 	.byte	0x04, 0x1e
        /*00ea*/ 	.short	(.L_176 - .L_175)
.L_175:
        /*00ec*/ 	.word	0x00000000


	//----- nvinfo : EIATTR_CBANK_PARAM_SIZE
	.align		4
.L_176:
        /*00f0*/ 	.byte	0x03, 0x19
        /*00f2*/ 	.short	0x0048


	//----- nvinfo : EIATTR_PARAM_CBANK
	.align		4
        /*00f4*/ 	.byte	0x04, 0x0a
        /*00f6*/ 	.short	(.L_178 - .L_177)
	.align		4
.L_177:
        /*00f8*/ 	.word	index@(.nv.constant0._Z21convert_bcsr_kernel_1PKiPfiiiiPiS2_S2_S1_S2_)
        /*00fc*/ 	.short	0x0380
        /*00fe*/ 	.short	0x0048


	//----- nvinfo : EIATTR_SW_WAR
	.align		4
.L_178:
        /*0100*/ 	.byte	0x04, 0x36
        /*0102*/ 	.short	(.L_180 - .L_179)
.L_179:
        /*0104*/ 	.word	0x00000008
.L_180:


//--------------------- .nv.info._Z29convert_bcsr_kernel_2_align_4PKiPfiiiiPiS2_S2_S1_S2_ --------------------------
	.section	.nv.info._Z29convert_bcsr_kernel_2_align_4PKiPfiiiiPiS2_S2_S1_S2_,"",@"SHT_CUDA_INFO"
	.sectionflags	@""
	.align	4


	//----- nvinfo : EIATTR_CUDA_API_VERSION
	.align		4
        /*0000*/ 	.byte	0x04, 0x37
        /*0002*/ 	.short	(.L_182 - .L_181)
.L_181:
        /*0004*/ 	.word	0x00000082


	//----- nvinfo : EIATTR_KPARAM_INFO
	.align		4
.L_182:
        /*0008*/ 	.byte	0x04, 0x17
        /*000a*/ 	.short	(.L_184 - .L_183)
.L_183:
        /*000c*/ 	.word	0x00000000
        /*0010*/ 	.short	0x000a
        /*0012*/ 	.short	0x0040
        /*0014*/ 	.byte	0x00, 0xf5, 0x21, 0x00


	//----- nvinfo : EIATTR_KPARAM_INFO
	.align		4
.L_184:
        /*0018*/ 	.byte	0x04, 0x17
        /*001a*/ 	.short	(.L_186 - .L_185)
.L_185:
        /*001c*/ 	.word	0x00000000
        /*0020*/ 	.short	0x0009
        /*0022*/ 	.short	0x0038
        /*0024*/ 	.byte	0x00, 0xf5, 0x21, 0x00


	//----- nvinfo : EIATTR_KPARAM_INFO
	.align		4
.L_186:
        /*0028*/ 	.byte	0x04, 0x17
        /*002a*/ 	.short	(.L_188 - .L_187)
.L_187:
        /*002c*/ 	.word	0x00000000
        /*0030*/ 	.short	0x0008
        /*0032*/ 	.short	0x0030
        /*0034*/ 	.byte	0x00, 0xf5, 0x21, 0x00


	//----- nvinfo : EIATTR_KPARAM_INFO
	.align		4
.L_188:
        /*0038*/ 	.byte	0x04, 0x17
        /*003a*/ 	.short	(.L_190 - .L_189)
.L_189:
        /*003c*/ 	.word	0x00000000
        /*0040*/ 	.short	0x0007
        /*0042*/ 	.short	0x0028
        /*0044*/ 	.byte	0x00, 0xf5, 0x21, 0x00


	//----- nvinfo : EIATTR_KPARAM_INFO
	.align		4
.L_190:
        /*0048*/ 	.byte	0x04, 0x17
        /*004a*/ 	.short	(.L_192 - .L_191)
.L_191:
        /*004c*/ 	.word	0x00000000
        /*0050*/ 	.short	0x0006
        /*0052*/ 	.short	0x0020
        /*0054*/ 	.byte	0x00, 0xf5, 0x21, 0x00


	//----- nvinfo : EIATTR_KPARAM_INFO
	.align		4
.L_192:
        /*0058*/ 	.byte	0x04, 0x17
        /*005a*/ 	.short	(.L_194 - .L_193)
.L_193:
        /*005c*/ 	.word	0x00000000
        /*0060*/ 	.short	0x0005
        /*0062*/ 	.short	0x001c
        /*0064*/ 	.byte	0x00, 0xf0, 0x11, 0x00


	//----- nvinfo : EIATTR_KPARAM_INFO
	.align		4
.L_194:
        /*0068*/ 	.byte	0x04, 0x17
        /*006a*/ 	.short	(.L_196 - .L_195)
.L_195:
        /*006c*/ 	.word	0x00000000
        /*0070*/ 	.short	0x0004
        /*0072*/ 	.short	0x0018
        /*0074*/ 	.byte	0x00, 0xf0, 0x11, 0x00


	//----- nvinfo : EIATTR_KPARAM_INFO
	.align		4
.L_196:
        /*0078*/ 	.byte	0x04, 0x17
        /*007a*/ 	.short	(.L_198 - .L_197)
.L_197:
        /*007c*/ 	.word	0x00000000
        /*0080*/ 	.short	0x0003
        /*0082*/ 	.short	0x0014
        /*0084*/ 	.byte	0x00, 0xf0, 0x11, 0x00


	//----- nvinfo : EIATTR_KPARAM_INFO
	.align		4
.L_198:
        /*0088*/ 	.byte	0x04, 0x17
        /*008a*/ 	.short	(.L_200 - .L_199)
.L_199:
        /*008c*/ 	.word	0x00000000
        /*0090*/ 	.short	0x0002
        /*0092*/ 	.short	0x0010
        /*0094*/ 	.byte	0x00, 0xf0, 0x11, 0x00


	//----- nvinfo : EIATTR_KPARAM_INFO
	.align		4
.L_200:
        /*0098*/ 	.byte	0x04, 0x17
        /*009a*/ 	.short	(.L_202 - .L_201)
.L_201:
        /*009c*/ 	.word	0x00000000
        /*00a0*/ 	.short	0x0001
        /*00a2*/ 	.short	0x0008
        /*00a4*/ 	.byte	0x00, 0xf5, 0x21, 0x00


	//----- nvinfo : EIATTR_KPARAM_INFO
	.align		4
.L_202:
        /*00a8*/ 	.byte	0x04, 0x17
        /*00aa*/ 	.short	(.L_204 - .L_203)
.L_203:
        /*00ac*/ 	.word	0x00000000
        /*00b0*/ 	.short	0x0000
        /*00b2*/ 	.short	0x0000
        /*00b4*/ 	.byte	0x00, 0xf5, 0x21, 0x00


	//----- nvinfo : EIATTR_SPARSE_MMA_MASK
	.align		4
.L_204:
        /*00b8*/ 	.byte	0x03, 0x50
        /*00ba*/ 	.short	0x0000


	//----- nvinfo : EIATTR_MAXREG_COUNT
	.align		4
        /*00bc*/ 	.byte	0x03, 0x1b
        /*00be*/ 	.short	0x00ff


	//----- nvinfo : EIATTR_NUM_BARRIERS
	.align		4
        /*00c0*/ 	.byte	0x02, 0x4c
        /*00c2*/ 	.byte	0x01
	.zero		1


	//----- nvinfo : EIATTR_MERCURY_ISA_VERSION
	.align		4
        /*00c4*/ 	.byte	0x03, 0x5f
        /*00c6*/ 	.short	0x0101


	//----- nvinfo : EIATTR_VRC_CTA_INIT_COUNT
	.align		4
        /*00c8*/ 	.byte	0x02, 0x4a
	.zero		1
	.zero		1


	//----- nvinfo : EIATTR_EXIT_INSTR_OFFSETS
	.align		4
        /*00cc*/ 	.byte	0x04, 0x1c
        /*00ce*/ 	.short	(.L_206 - .L_205)


	//   ....[0]....
.L_205:
        /*00d0*/ 	.word	0x00000f70


	//   ....[1]....
        /*00d4*/ 	.word	0x00000fe0


	//   ....[2]....
        /*00d8*/ 	.word	0x00001550


	//   ....[3]....
        /*00dc*/ 	.word	0x00001dc0


	//----- nvinfo : EIATTR_CRS_STACK_SIZE
	.align		4
.L_206:
        /*00e0*/ 	.byte	0x04, 0x1e
        /*00e2*/ 	.short	(.L_208 - .L_207)
.L_207:
        /*00e4*/ 	.word	0x00000000


	//----- nvinfo : EIATTR_CBANK_PARAM_SIZE
	.align		4
.L_208:
        /*00e8*/ 	.byte	0x03, 0x19
        /*00ea*/ 	.short	0x0048


	//----- nvinfo : EIATTR_PARAM_CBANK
	.align		4
        /*00ec*/ 	.byte	0x04, 0x0a
        /*00ee*/ 	.short	(.L_210 - .L_209)
	.align		4
.L_209:
        /*00f0*/ 	.word	index@(.nv.constant0._Z29convert_bcsr_kernel_2_align_4PKiPfiiiiPiS2_S2_S1_S2_)
        /*00f4*/ 	.short	0x0380
        /*00f6*/ 	.short	0x0048


	//----- nvinfo : EIATTR_SW_WAR
	.align		4
.L_210:
        /*00f8*/ 	.byte	0x04, 0x36
        /*00fa*/ 	.short	(.L_212 - .L_211)
.L_211:
        /*00fc*/ 	.word	0x00000008
.L_212:


//--------------------- .nv.info._Z29convert_bcsr_kernel_1_align_4PKiPfiiiiPiS2_S2_S1_S2_ --------------------------
	.section	.nv.info._Z29convert_bcsr_kernel_1_align_4PKiPfiiiiPiS2_S2_S1_S2_,"",@"SHT_CUDA_INFO"
	.sectionflags	@""
	.align	4


	//----- nvinfo : EIATTR_CUDA_API_VERSION
	.align		4
        /*0000*/ 	.byte	0x04, 0x37
        /*0002*/ 	.short	(.L_214 - .L_213)
.L_213:
        /*0004*/ 	.word	0x00000082


	//----- nvinfo : EIATTR_KPARAM_INFO
	.align		4
.L_214:
        /*0008*/ 	.byte	0x04, 0x17
        /*000a*/ 	.short	(.L_216 - .L_215)
.L_215:
        /*000c*/ 	.word	0x00000000
        /*0010*/ 	.short	0x000a
        /*0012*/ 	.short	0x0040
        /*0014*/ 	.byte	0x00, 0xf5, 0x21, 0x00


	//----- nvinfo : EIATTR_KPARAM_INFO
	.align		4
.L_216:
        /*0018*/ 	.byte	0x04, 0x17
        /*001a*/ 	.short	(.L_218 - .L_217)
.L_217:
        /*001c*/ 	.word	0x00000000
        /*0020*/ 	.short	0x0009
        /*0022*/ 	.short	0x0038
        /*0024*/ 	.byte	0x00, 0xf5, 0x21, 0x00


	//----- nvinfo : EIATTR_KPARAM_INFO
	.align		4
.L_218:
        /*0028*/ 	.byte	0x04, 0x17
        /*002a*/ 	.short	(.L_220 - .L_219)
.L_219:
        /*002c*/ 	.word	0x00000000
        /*0030*/ 	.short	0x0008
        /*0032*/ 	.short	0x0030
        /*0034*/ 	.byte	0x00, 0xf5, 0x21, 0x00


	//----- nvinfo : EIATTR_KPARAM_INFO
	.align		4
.L_220:
        /*0038*/ 	.byte	0x04, 0x17
        /*003a*/ 	.short	(.L_222 - .L_221)
.L_221:
        /*003c*/ 	.word	0x00000000
        /*0040*/ 	.short	0x0007
        /*0042*/ 	.short	0x0028
        /*0044*/ 	.byte	0x00, 0xf5, 0x21, 0x00


	//----- nvinfo : EIATTR_KPARAM_INFO
	.align		4
.L_222:
        /*0048*/ 	.byte	0x04, 0x17
        /*004a*/ 	.short	(.L_224 - .L_223)
.L_223:
        /*004c*/ 	.word	0x00000000
        /*0050*/ 	.short	0x0006
        /*0052*/ 	.short	0x0020
        /*0054*/ 	.byte	0x00, 0xf5, 0x21, 0x00


	//----- nvinfo : EIATTR_KPARAM_INFO
	.align		4
.L_224:
        /*0058*/ 	.byte	0x04, 0x17
        /*005a*/ 	.short	(.L_226 - .L_225)
.L_225:
        /*005c*/ 	.word	0x00000000
        /*0060*/ 	.short	0x0005
        /*0062*/ 	.short	0x001c
        /*0064*/ 	.byte	0x00, 0xf0, 0x11, 0x00


	//----- nvinfo : EIATTR_KPARAM_INFO
	.align		4
.L_226:
        /*0068*/ 	.byte	0x04, 0x17
        /*006a*/ 	.short	(.L_228 - .L_227)
.L_227:
        /*006c*/ 	.word	0x00000000
        /*0070*/ 	.short	0x0004
        /*0072*/ 	.short	0x0018
        /*0074*/ 	.byte	0x00, 0xf0, 0x11, 0x00


	//----- nvinfo : EIATTR_KPARAM_INFO
	.align		4
.L_228:
        /*0078*/ 	.byte	0x04, 0x17
        /*007a*/ 	.short	(.L_230 - .L_229)
.L_229:
        /*007c*/ 	.word	0x00000000
        /*0080*/ 	.short	0x0003
        /*0082*/ 	.short	0x0014
        /*0084*/ 	.byte	0x00, 0xf0, 0x11, 0x00


	//----- nvinfo : EIATTR_KPARAM_INFO
	.align		4
.L_230:
        /*0088*/ 	.byte	0x04, 0x17
        /*008a*/ 	.short	(.L_232 - .L_231)
.L_231:
        /*008c*/ 	.word	0x00000000
        /*0090*/ 	.short	0x0002
        /*0092*/ 	.short	0x0010
        /*0094*/ 	.byte	0x00, 0xf0, 0x11, 0x00


	//----- nvinfo : EIATTR_KPARAM_INFO
	.align		4
.L_232:
        /*0098*/ 	.byte	0x04, 0x17
        /*009a*/ 	.short	(.L_234 - .L_233)
.L_233:
        /*009c*/ 	.word	0x00000000
        /*00a0*/ 	.short	0x0001
        /*00a2*/ 	.short	0x0008
        /*00a4*/ 	.byte	0x00, 0xf5, 0x21, 0x00


	//----- nvinfo : EIATTR_KPARAM_INFO
	.align		4
.L_234:
        /*00a8*/ 	.byte	0x04, 0x17
        /*00aa*/ 	.short	(.L_236 - .L_235)
.L_235:
        /*00ac*/ 	.word	0x00000000
        /*00b0*/ 	.short	0x0000
        /*00b2*/ 	.short	0x0000
        /*00b4*/ 	.byte	0x00, 0xf5, 0x21, 0x00


	//----- nvinfo : EIATTR_SPARSE_MMA_MASK
	.align		4
.L_236:
        /*00b8*/ 	.byte	0x03, 0x50
        /*00ba*/ 	.short	0x0000


	//----- nvinfo : EIATTR_MAXREG_COUNT
	.align		4
        /*00bc*/ 	.byte	0x03, 0x1b
        /*00be*/ 	.short	0x00ff


	//----- nvinfo : EIATTR_NUM_BARRIERS
	.align		4
        /*00c0*/ 	.byte	0x02, 0x4c
        /*00c2*/ 	.byte	0x01
	.zero		1


	//----- nvinfo : EIATTR_EXTERNS
	.align		4
        /*00c4*/ 	.byte	0x04, 0x0f
        /*00c6*/ 	.short	(.L_238 - .L_237)


	//   ....[0]....
	.align		4
.L_237:
        /*00c8*/ 	.word	index@(__assertfail)


	//----- nvinfo : EIATTR_MERCURY_ISA_VERSION
	.align		4
.L_238:
        /*00cc*/ 	.byte	0x03, 0x5f
        /*00ce*/ 	.short	0x0101


	//----- nvinfo : EIATTR_INT_WARP_WIDE_INSTR_OFFSETS
	.align		4
        /*00d0*/ 	.byte	0x04, 0x31
        /*00d2*/ 	.short	(.L_240 - .L_239)


	//   ....[0]....
.L_239:
        /*00d4*/ 	.word	0x00001580


	//   ....[1]....
        /*00d8*/ 	.word	0x00001710


	//   ....[2]....
        /*00dc*/ 	.word	0x00001900


	//----- nvinfo : EIATTR_VRC_CTA_INIT_COUNT
	.align		4
.L_240:
        /*00e0*/ 	.byte	0x02, 0x4a
	.zero		1
	.zero		1


	//----- nvinfo : EIATTR_SYSCALL_OFFSETS
	.align		4
        /*00e4*/ 	.byte	0x04, 0x46
        /*00e6*/ 	.short	(.L_242 - .L_241)


	//   ....[0]....
.L_241:
        /*00e8*/ 	.word	0x00000190


	//   ....[1]....
        /*00ec*/ 	.word	0x00000430


	//----- nvinfo : EIATTR_EXIT_INSTR_OFFSETS
	.align		4
.L_242:
        /*00f0*/ 	.byte	0x04, 0x1c
        /*00f2*/ 	.short	(.L_244 - .L_243)


	//   ....[0]....
.L_243:
        /*00f4*/ 	.word	0x00001550


	//   ....[1]....
        /*00f8*/ 	.word	0x00001940


	//----- nvinfo : EIATTR_CRS_STACK_SIZE
	.align		4
.L_244:
        /*00fc*/ 	.byte	0x04, 0x1e
        /*00fe*/ 	.short	(.L_246 - .L_245)
.L_245:
        /*0100*/ 	.word	0x00000000


	//----- nvinfo : EIATTR_CBANK_PARAM_SIZE
	.align		4
.L_246:
        /*0104*/ 	.byte	0x03, 0x19
        /*0106*/ 	.short	0x0048


	//----- nvinfo : EIATTR_PARAM_CBANK
	.align		4
        /*0108*/ 	.byte	0x04, 0x0a
        /*010a*/ 	.short	(.L_248 - .L_247)
	.align		4
.L_247:
        /*010c*/ 	.word	index@(.nv.constant0._Z29convert_bcsr_kernel_1_align_4PKiPfiiiiPiS2_S2_S1_S2_)
        /*0110*/ 	.short	0x0380
        /*0112*/ 	.short	0x0048


	//----- nvinfo : EIATTR_SW_WAR
	.align		4
.L_248:
        /*0114*/ 	.byte	0x04, 0x36
        /*0116*/ 	.short	(.L_250 - .L_249)
.L_249:
        /*0118*/ 	.word	0x00000008
.L_250:


//--------------------- .nv.callgraph             --------------------------
	.section	.nv.callgraph,"",@"SHT_CUDA_CALLGRAPH"
	.align	4
	.sectionentsize	8
	.align		4
        /*0000*/ 	.word	0x00000000
	.align		4
        /*0004*/ 	.word	0xffffffff
	.align		4
        /*0008*/ 	.word	index@(_Z26convert_bcsr_kernel_1_tilePKiPfiiiiPiS2_S2_S1_S2_i)
	.align		4
        /*000c*/ 	.word	index@(__assertfail)
	.align		4
        /*0010*/ 	.word	index@(_Z29convert_bcsr_kernel_1_align_4PKiPfiiiiPiS2_S2_S1_S2_)
	.align		4
        /*0014*/ 	.word	index@(__assertfail)
	.align		4
        /*0018*/ 	.word	0x00000000
	.align		4
        /*001c*/ 	.word	0xfffffffe
	.align		4
        /*0020*/ 	.word	0x00000000
	.align		4
        /*0024*/ 	.word	0xfffffffd
	.align		4
        /*0028*/ 	.word	0x00000000
	.align		4
        /*002c*/ 	.word	0xfffffffc


//--------------------- .nv.constant4             --------------------------
	.section	.nv.constant4,"a",@progbits
	.align	8
	.align		8
.nv.constant4:
        /*0000*/ 	.dword	__unnamed_1
	.align		8
        /*0008*/ 	.dword	__unnamed_2
	.align		8
        /*0010*/ 	.dword	$str$1
	.align		8
        /*0018*/ 	.dword	$str$2
	.align		8
        /*0020*/ 	.dword	$str$3
	.align		8
        /*0028*/ 	.dword	$str$4
	.align		8
        /*0030*/ 	.dword	$str$5
	.align		8
        /*0038*/ 	.dword	__assertfail


//--------------------- .text._Z26convert_bcsr_kernel_2_tilePKiPfiiiiPiS2_S2_S1_S2_ --------------------------
	.section	.text._Z26convert_bcsr_kernel_2_tilePKiPfiiiiPiS2_S2_S1_S2_,"ax",@progbits
	.align	128
        .global         _Z26convert_bcsr_kernel_2_tilePKiPfiiiiPiS2_S2_S1_S2_
        .type           _Z26convert_bcsr_kernel_2_tilePKiPfiiiiPiS2_S2_S1_S2_,@function
        .size           _Z26convert_bcsr_kernel_2_tilePKiPfiiiiPiS2_S2_S1_S2_,(.L_x_95 - _Z26convert_bcsr_kernel_2_tilePKiPfiiiiPiS2_S2_S1_S2_)
        .other          _Z26convert_bcsr_kernel_2_tilePKiPfiiiiPiS2_S2_S1_S2_,@"STO_CUDA_ENTRY STV_DEFAULT"
_Z26convert_bcsr_kernel_2_tilePKiPfiiiiPiS2_S2_S1_S2_:
.text._Z26convert_bcsr_kernel_2_tilePKiPfiiiiPiS2_S2_S1_S2_:
[----:B------:R-:W-:Y:S01]  /*0000*/  LDC R1, c[0x0][0x37c] ;  /* 0x0000df00ff017b82 */ /* 0x000fe20000000800 */
[----:B------:R-:W0:Y:S01]  /*0010*/  S2R R0, SR_TID.X ;  /* 0x0000000000007919 */ /* 0x000e220000002100 */
[----:B------:R-:W1:Y:S01]  /*0020*/  LDCU.64 UR6, c[0x0][0x358] ;  /* 0x00006b00ff0677ac */ /* 0x000e620008000a00 */
[----:B------:R-:W-:Y:S01]  /*0030*/  BSSY.RECONVERGENT B0, `(.L_x_0) ;  /* 0x00000ed000007945 */ /* 0x000fe20003800200 */
[----:B0-----:R-:W-:-:S13]  /*0040*/  ISETP.NE.AND P0, PT, R0, RZ, PT ;  /* 0x000000ff0000720c */ /* 0x001fda0003f05270 */
[----:B-1----:R-:W-:Y:S05]  /*0050*/  @P0 BRA `(.L_x_1) ;  /* 0x0000000c00a80947 */ /* 0x002fea0003800000 */
[----:B------:R-:W0:Y:S01]  /*0060*/  S2R R3, SR_CTAID.Y ;  /* 0x0000000000037919 */ /* 0x000e220000002600 */
[----:B------:R-:W0:Y:S01]  /*0070*/  LDC.64 R4, c[0x0][0x3c0] ;  /* 0x0000f000ff047b82 */ /* 0x000e220000000a00 */
[----:B------:R-:W-:Y:S02]  /*0080*/  IMAD.MOV.U32 R11, RZ, RZ, -0x1 ;  /* 0xffffffffff0b7424 */ /* 0x000fe400078e00ff */
[----:B0-----:R-:W-:-:S05]  /*0090*/  IMAD.WIDE.U32 R8, R3, 0x4, R4 ;  /* 0x0000000403087825 */ /* 0x001fca00078e0004 */
[----:B------:R-:W2:Y:S01]  /*00a0*/  ATOMG.E.ADD.STRONG.GPU PT, R11, desc[UR6][R8.64], R11 ;  /* 0x8000000b080b79a8 */ /* 0x000ea200081ef106 */
[----:B------:R-:W-:Y:S01]  /*00b0*/  MOV R10, 0x400 ;  /* 0x00000400000a7802 */ /* 0x000fe20000000f00 */
[----:B------:R-:W-:Y:S01]  /*00c0*/  IMAD.MOV.U32 R7, RZ, RZ, RZ ;  /* 0x000000ffff077224 */ /* 0x000fe200078e00ff */
[----:B------:R-:W0:Y:S02]  /*00d0*/  S2R R13, SR_CgaCtaId ;  /* 0x00000000000d7919 */ /* 0x000e240000008800 */
[----:B0-----:R-:W-:Y:S01]  /*00e0*/  LEA R10, R13, R10, 0x18 ;  /* 0x0000000a0d0a7211 */ /* 0x001fe200078ec0ff */
[C---:B--2---:R-:W-:Y:S01]  /*00f0*/  VIADD R6, R11.reuse, 0xffffffff ;  /* 0xffffffff0b067836 */ /* 0x044fe20000000000 */
[----:B------:R-:W-:-:S04]  /*0100*/  ISETP.GE.AND P0, PT, R11, 0x1, PT ;  /* 0x000000010b00780c */ /* 0x000fc80003f06270 */
[----:B------:R0:W-:Y:S09]  /*0110*/  STS.64 [R10], R6 ;  /* 0x000000060a007388 */ /* 0x0001f20000000a00 */
[----:B------:R-:W-:Y:S05]  /*0120*/  @!P0 BRA `(.L_x_2) ;  /* 0x0000000400e08947 */ /* 0x000fea0003800000 */
[----:B------:R-:W-:Y:S01]  /*0130*/  ISETP.NE.AND P0, PT, R3, RZ, PT ;  /* 0x000000ff0300720c */ /* 0x000fe20003f05270 */
[----:B0-----:R-:W-:-:S12]  /*0140*/  IMAD.MOV.U32 R7, RZ, RZ, RZ ;  /* 0x000000ffff077224 */ /* 0x001fd800078e00ff */
[----:B------:R-:W-:Y:S05]  /*0150*/  @!P0 BRA `(.L_x_3) ;  /* 0x0000000400748947 */ /* 0x000fea0003800000 */
[C---:B------:R-:W-:Y:S01]  /*0160*/  ISETP.GE.U32.AND P0, PT, R3.reuse, 0x10, PT ;  /* 0x000000100300780c */ /* 0x040fe20003f06070 */
[----:B------:R-:W-:Y:S01]  /*0170*/  IMAD.MOV.U32 R7, RZ, RZ, RZ ;  /* 0x000000ffff077224 */ /* 0x000fe200078e00ff */
[----:B------:R-:W-:Y:S01]  /*0180*/  LOP3.LUT R24, R3, 0xf, RZ, 0xc0, !PT ;  /* 0x0000000f03187812 */ /* 0x000fe200078ec0ff */
[----:B------:R-:W-:-:S03]  /*0190*/  IMAD.MOV.U32 R2, RZ, RZ, RZ ;  /* 0x000000ffff027224 */ /* 0x000fc600078e00ff */
[----:B------:R-:W-:-:S07]  /*01a0*/  ISETP.NE.AND P1, PT, R24, RZ, PT ;  /* 0x000000ff1800720c */ /* 0x000fce0003f25270 */
[----:B------:R-:W-:Y:S06]  /*01b0*/  @!P0 BRA `(.L_x_4) ;  /* 0x00000000009c8947 */ /* 0x000fec0003800000 */
[----:B------:R-:W0:Y:S01]  /*01c0*/  LDCU.64 UR4, c[0x0][0x3c0] ;  /* 0x00007800ff0477ac */ /* 0x000e220008000a00 */
[----:B------:R-:W-:Y:S01]  /*01d0*/  LOP3.LUT R2, R3, 0xfff0, RZ, 0xc0, !PT ;  /* 0x0000fff003027812 */ /* 0x000fe200078ec0ff */
[----:B------:R-:W-:Y:S01]  /*01e0*/  IMAD.MOV.U32 R7, RZ, RZ, RZ ;  /* 0x000000ffff077224 */ /* 0x000fe200078e00ff */
[----:B------:R-:W1:Y:S03]  /*01f0*/  LDCU UR8, c[0x0][0x390] ;  /* 0x00007200ff0877ac */ /* 0x000e660008000800 */
[----:B------:R-:W-:Y:S01]  /*0200*/  IMAD.MOV R13, RZ, RZ, -R2 ;  /* 0x000000ffff0d7224 */ /* 0x000fe200078e0a02 */
[----:B0-----:R-:W-:Y:S01]  /*0210*/  UIADD3 UR4, UP0, UPT, UR4, 0x20, URZ ;  /* 0x0000002004047890 */ /* 0x001fe2000ff1e0ff */
[----:B-1----:R-:W-:-:S03]  /*0220*/  IMAD.U32 R12, RZ, RZ, UR8 ;  /* 0x00000008ff0c7e24 */ /* 0x002fc6000f8e00ff */
[----:B------:R-:W-:-:S12]  /*0230*/  UIADD3.X UR5, UPT, UPT, URZ, UR5, URZ, UP0, !UPT ;  /* 0x00000005ff057290 */ /* 0x000fd800087fe4ff */
.L_x_5:
[----:B------:R-:W-:Y:S02]  /*0240*/  IMAD.U32 R8, RZ, RZ, UR4 ;  /* 0x00000004ff087e24 */ /* 0x000fe4000f8e00ff */
[----:B------:R-:W-:Y:S02]  /*0250*/  IMAD.U32 R9, RZ, RZ, UR5 ;  /* 0x00000005ff097e24 */ /* 0x000fe4000f8e00ff */
[----:B------:R-:W-:-:S05]  /*0260*/  IMAD.WIDE R8, R12, 0x4, R8 ;  /* 0x000000040c087825 */ /* 0x000fca00078e0208 */
[----:B------:R-:W2:Y:S04]  /*0270*/  LDG.E R20, desc[UR6][R8.64+-0x20] ;  /* 0xffffe00608147981 */ /* 0x000ea8000c1e1900 */
[----:B------:R-:W2:Y:S04]  /*0280*/  LDG.E R21, desc[UR6][R8.64+-0x1c] ;  /* 0xffffe40608157981 */ /* 0x000ea8000c1e1900 */
[----:B------:R-:W3:Y:S04]  /*0290*/  LDG.E R22, desc[UR6][R8.64+-0x18] ;  /* 0xffffe80608167981 */ /* 0x000ee8000c1e1900 */
[----:B------:R-:W3:Y:S04]  /*02a0*/  LDG.E R23, desc[UR6][R8.64+-0x14] ;  /* 0xffffec0608177981 */ /* 0x000ee8000c1e1900 */
[----:B------:R-:W4:Y:S04]  /*02b0*/  LDG.E R14, desc[UR6][R8.64+-0x10] ;  /* 0xfffff006080e7981 */ /* 0x000f28000c1e1900 */
[----:B------:R-:W4:Y:S04]  /*02c0*/  LDG.E R15, desc[UR6][R8.64+-0xc] ;  /* 0xfffff406080f7981 */ /* 0x000f28000c1e1900 */
[----:B------:R-:W5:Y:S04]  /*02d0*/  LDG.E R16, desc[UR6][R8.64+-0x8] ;  /* 0xfffff80608107981 */ /* 0x000f68000c1e1900 */
[----:B------:R-:W5:Y:S04]  /*02e0*/  LDG.E R17, desc[UR6][R8.64+-0x4] ;  /* 0xfffffc0608117981 */ /* 0x000f68000c1e1900 */
[----:B------:R-:W5:Y:S04]  /*02f0*/  LDG.E R18, desc[UR6][R8.64] ;  /* 0x0000000608127981 */ /* 0x000f68000c1e1900 */
[----:B------:R-:W5:Y:S04]  /*0300*/  LDG.E R19, desc[UR6][R8.64+0x4] ;  /* 0x0000040608137981 */ /* 0x000f68000c1e1900 */
[----:B------:R-:W5:Y:S01]  /*0310*/  LDG.E R26, desc[UR6][R8.64+0x1c] ;  /* 0x00001c06081a7981 */ /* 0x000f62000c1e1900 */
[----:B--2---:R-:W-:-:S03]  /*0320*/  IADD3 R21, PT, PT, R21, R7, R20 ;  /* 0x0000000715157210 */ /* 0x004fc60007ffe014 */
[----:B------:R-:W2:Y:S04]  /*0330*/  LDG.E R7, desc[UR6][R8.64+0x8] ;  /* 0x0000080608077981 */ /* 0x000ea8000c1e1900 */
[----:B------:R-:W2:Y:S01]  /*0340*/  LDG.E R20, desc[UR6][R8.64+0xc] ;  /* 0x00000c0608147981 */ /* 0x000ea2000c1e1900 */
[----:B---3--:R-:W-:-:S03]  /*0350*/  IADD3 R25, PT, PT, R23, R21, R22 ;  /* 0x0000001517197210 */ /* 0x008fc60007ffe016 */
[----:B------:R-:W3:Y:S04]  /*0360*/  LDG.E R23, desc[UR6][R8.64+0x10] ;  /* 0x0000100608177981 */ /* 0x000ee8000c1e1900 */
[----:B------:R-:W3:Y:S04]  /*0370*/  LDG.E R22, desc[UR6][R8.64+0x14] ;  /* 0x0000140608167981 */ /* 0x000ee8000c1e1900 */
[----:B------:R-:W3:Y:S01]  /*0380*/  LDG.E R21, desc[UR6][R8.64+0x18] ;  /* 0x0000180608157981 */ /* 0x000ee2000c1e1900 */
[----:B----4-:R-:W-:Y:S01]  /*0390*/  IADD3 R14, PT, PT, R15, R25, R14 ;  /* 0x000000190f0e7210 */ /* 0x010fe20007ffe00e */
[----:B------:R-:W-:-:S03]  /*03a0*/  VIADD R13, R13, 0x10 ;  /* 0x000000100d0d7836 */ /* 0x000fc60000000000 */
[----:B-----5:R-:W-:Y:S02]  /*03b0*/  IADD3 R14, PT, PT, R17, R14, R16 ;  /* 0x0000000e110e7210 */ /* 0x020fe40007ffe010 */
[----:B------:R-:W-:Y:S02]  /*03c0*/  ISETP.NE.AND P0, PT, R13, RZ, PT ;  /* 0x000000ff0d00720c */ /* 0x000fe40003f05270 */
[----:B------:R-:W-:Y:S01]  /*03d0*/  IADD3 R14, PT, PT, R19, R14, R18 ;  /* 0x0000000e130e7210 */ /* 0x000fe20007ffe012 */
[----:B------:R-:W-:-:S03]  /*03e0*/  VIADD R12, R12, 0x10 ;  /* 0x000000100c0c7836 */ /* 0x000fc60000000000 */
[----:B--2---:R-:W-:-:S04]  /*03f0*/  IADD3 R7, PT, PT, R20, R14, R7 ;  /* 0x0000000e14077210 */ /* 0x004fc80007ffe007 */
[----:B---3--:R-:W-:-:S04]  /*0400*/  IADD3 R22, PT, PT, R22, R7, R23 ;  /* 0x0000000716167210 */ /* 0x008fc80007ffe017 */
[----:B------:R-:W-:Y:S01]  /*0410*/  IADD3 R7, PT, PT, R26, R22, R21 ;  /* 0x000000161a077210 */ /* 0x000fe20007ffe015 */
[----:B------:R-:W-:Y:S06]  /*0420*/  @P0 BRA `(.L_x_5) ;  /* 0xfffffffc00840947 */ /* 0x000fec000383ffff */
.L_x_4:
[----:B------:R-:W-:Y:S05]  /*0430*/  @!P1 BRA `(.L_x_6) ;  /* 0x0000000000b89947 */ /* 0x000fea0003800000 */
[----:B------:R-:W-:Y:S02]  /*0440*/  ISETP.GE.U32.AND P0, PT, R24, 0x8, PT ;  /* 0x000000081800780c */ /* 0x000fe40003f06070 */
[----:B------:R-:W-:-:S04]  /*0450*/  LOP3.LUT R20, R3, 0x7, RZ, 0xc0, !PT ;  /* 0x0000000703147812 */ /* 0x000fc800078ec0ff */
[----:B------:R-:W-:-:S07]  /*0460*/  ISETP.NE.AND P1, PT, R20, RZ, PT ;  /* 0x000000ff1400720c */ /* 0x000fce0003f25270 */
[----:B------:R-:W-:Y:S06]  /*0470*/  @!P0 BRA `(.L_x_7) ;  /* 0x0000000000408947 */ /* 0x000fec0003800000 */
[----:B------:R-:W0:Y:S02]  /*0480*/  LDCU UR4, c[0x0][0x390] ;  /* 0x00007200ff0477ac */ /* 0x000e240008000800 */
[----:B0-----:R-:W-:-:S04]  /*0490*/  VIADD R9, R2, UR4 ;  /* 0x0000000402097c36 */ /* 0x001fc80008000000 */
        /* <DEDUP_REMOVED lines=8> */
[----:B------:R-:W5:Y:S01]  /*0520*/  LDG.E R18, desc[UR6][R8.64+0x1c] ;  /* 0x00001c0608127981 */ /* 0x000f62000c1e1900 */
[----:B------:R-:W-:Y:S01]  /*0530*/  VIADD R2, R2, 0x8 ;  /* 0x0000000802027836 */ /* 0x000fe20000000000 */
[----:B--2---:R-:W-:-:S04]  /*0540*/  IADD3 R12, PT, PT, R13, R7, R12 ;  /* 0x000000070d0c7210 */ /* 0x004fc80007ffe00c */
[----:B---3--:R-:W-:-:S04]  /*0550*/  IADD3 R12, PT, PT, R14, R12, R15 ;  /* 0x0000000c0e0c7210 */ /* 0x008fc80007ffe00f */
[----:B----4-:R-:W-:-:S04]  /*0560*/  IADD3 R12, PT, PT, R16, R12, R17 ;  /* 0x0000000c100c7210 */ /* 0x010fc80007ffe011 */
[----:B-----5:R-:W-:-:S07]  /*0570*/  IADD3 R7, PT, PT, R18, R12, R19 ;  /* 0x0000000c12077210 */ /* 0x020fce0007ffe013 */
.L_x_7:
        /* <DEDUP_REMOVED lines=11> */
[----:B------:R-:W3:Y:S01]  /*0630*/  LDG.E R15, desc[UR6][R8.64+0xc] ;  /* 0x00000c06080f7981 */ /* 0x000ee2000c1e1900 */
[----:B------:R-:W-:Y:S01]  /*0640*/  VIADD R2, R2, 0x4 ;  /* 0x0000000402027836 */ /* 0x000fe20000000000 */
[----:B--2---:R-:W-:-:S04]  /*0650*/  IADD3 R7, PT, PT, R13, R7, R14 ;  /* 0x000000070d077210 */ /* 0x004fc80007ffe00e */
[----:B---3--:R-:W-:-:S07]  /*0660*/  IADD3 R7, PT, PT, R15, R7, R16 ;  /* 0x000000070f077210 */ /* 0x008fce0007ffe010 */
.L_x_8:
[----:B------:R-:W-:Y:S05]  /*0670*/  @!P1 BRA `(.L_x_6) ;  /* 0x0000000000289947 */ /* 0x000fea0003800000 */
[----:B------:R-:W0:Y:S01]  /*0680*/  LDCU UR4, c[0x0][0x390] ;  /* 0x00007200ff0477ac */ /* 0x000e220008000800 */
[----:B------:R-:W-:Y:S02]  /*0690*/  IMAD.MOV R12, RZ, RZ, -R12 ;  /* 0x000000ffff0c7224 */ /* 0x000fe400078e0a0c */
[----:B0-----:R-:W-:-:S07]  /*06a0*/  VIADD R13, R2, UR4 ;  /* 0x00000004020d7c36 */ /* 0x001fce0008000000 */
.L_x_9:
[----:B------:R-:W-:-:S06]  /*06b0*/  IMAD.WIDE R8, R13, 0x4, R4 ;  /* 0x000000040d087825 */ /* 0x000fcc00078e0204 */
[----:B------:R-:W2:Y:S01]  /*06c0*/  LDG.E R8, desc[UR6][R8.64] ;  /* 0x0000000608087981 */ /* 0x000ea2000c1e1900 */
[----:B------:R-:W-:Y:S02]  /*06d0*/  VIADD R12, R12, 0x1 ;  /* 0x000000010c0c7836 */ /* 0x000fe40000000000 */
[----:B------:R-:W-:-:S03]  /*06e0*/  VIADD R13, R13, 0x1 ;  /* 0x000000010d0d7836 */ /* 0x000fc60000000000 */
[----:B------:R-:W-:Y:S01]  /*06f0*/  ISETP.NE.AND P0, PT, R12, RZ, PT ;  /* 0x000000ff0c00720c */ /* 0x000fe20003f05270 */
[----:B--2---:R-:W-:-:S12]  /*0700*/  IMAD.IADD R7, R8, 0x1, R7 ;  /* 0x0000000108077824 */ /* 0x004fd800078e0207 */
[----:B------:R-:W-:Y:S05]  /*0710*/  @P0 BRA `(.L_x_9) ;  /* 0xfffffffc00e40947 */ /* 0x000fea000383ffff */
.L_x_6:
[----:B------:R0:W-:Y:S02]  /*0720*/  STS [R10+0x4], R7 ;  /* 0x000004070a007388 */ /* 0x0001e40000000800 */
.L_x_3:
[----:B------:R-:W1:Y:S01]  /*0730*/  LDCU UR4, c[0x0][0x390] ;  /* 0x00007200ff0477ac */ /* 0x000e620008000800 */
[----:B------:R-:W2:Y:S01]  /*0740*/  LDC R2, c[0x0][0x370] ;  /* 0x0000dc00ff027b82 */ /* 0x000ea20000000800 */
[----:B------:R-:W3:Y:S01]  /*0750*/  LDCU.64 UR8, c[0x0][0x3b0] ;  /* 0x00007600ff0877ac */ /* 0x000ee20008000a00 */
[----:B-1----:R-:W-:-:S06]  /*0760*/  USHF.L.U32 UR4, UR4, 0x1, URZ ;  /* 0x0000000104047899 */ /* 0x002fcc00080006ff */
[----:B--2---:R-:W-:-:S04]  /*0770*/  IMAD R9, R3, R2, UR4 ;  /* 0x0000000403097e24 */ /* 0x004fc8000f8e0202 */
[----:B------:R-:W-:Y:S01]  /*0780*/  IMAD.IADD R9, R6, 0x1, R9 ;  /* 0x0000000106097824 */ /* 0x000fe200078e0209 */
[----:B------:R-:W1:Y:S03]  /*0790*/  LDCU.64 UR4, c[0x0][0x3a8] ;  /* 0x00007500ff0477ac */ /* 0x000e660008000a00 */
[----:B------:R-:W-:Y:S02]  /*07a0*/  IMAD.WIDE.U32 R4, R9, 0x4, R4 ;  /* 0x0000000409047825 */ /* 0x000fe400078e0004 */
[----:B------:R-:W2:Y:S03]  /*07b0*/  LDC.64 R8, c[0x0][0x3a0] ;  /* 0x0000e800ff087b82 */ /* 0x000ea60000000a00 */
[----:B------:R-:W4:Y:S01]  /*07c0*/  LDG.E R2, desc[UR6][R4.64] ;  /* 0x0000000604027981 */ /* 0x000f22000c1e1900 */
[----:B------:R-:W-:-:S04]  /*07d0*/  IADD3 R6, P0, PT, R11, R7, RZ ;  /* 0x000000070b067210 */ /* 0x000fc80007f1e0ff */
[----:B------:R-:W-:Y:S01]  /*07e0*/  LEA.HI.X.SX32 R11, R7, RZ, 0x1, P0 ;  /* 0x000000ff070b7211 */ /* 0x000fe200000f0eff */
[----:B------:R-:W-:-:S03]  /*07f0*/  IMAD.SHL.U32 R14, R6, 0x4, RZ ;  /* 0x00000004060e7824 */ /* 0x000fc600078e00ff */
[----:B------:R-:W-:Y:S02]  /*0800*/  SHF.L.U64.HI R6, R6, 0x2, R11 ;  /* 0x0000000206067819 */ /* 0x000fe4000001020b */
[C---:B-1----:R-:W-:Y:S02]  /*0810*/  IADD3 R12, P0, PT, R14.reuse, UR4, RZ ;  /* 0x000000040e0c7c10 */ /* 0x042fe4000ff1e0ff */
[----:B---3--:R-:W-:Y:S02]  /*0820*/  IADD3 R14, P1, PT, R14, UR8, RZ ;  /* 0x000000080e0e7c10 */ /* 0x008fe4000ff3e0ff */
[C---:B------:R-:W-:Y:S02]  /*0830*/  IADD3.X R13, PT, PT, R6.reuse, UR5, RZ, P0, !PT ;  /* 0x00000005060d7c10 */ /* 0x040fe400087fe4ff */
[----:B------:R-:W-:Y:S01]  /*0840*/  IADD3.X R15, PT, PT, R6, UR9, RZ, P1, !PT ;  /* 0x00000009060f7c10 */ /* 0x000fe20008ffe4ff */
[----:B--2---:R-:W-:-:S05]  /*0850*/  IMAD.WIDE.U32 R8, R3, 0x4, R8 ;  /* 0x0000000403087825 */ /* 0x004fca00078e0008 */
[----:B------:R1:W-:Y:S04]  /*0860*/  STG.E desc[UR6][R8.64], R7 ;  /* 0x0000000708007986 */ /* 0x0003e8000c101906 */
[----:B----4-:R1:W-:Y:S04]  /*0870*/  STG.E desc[UR6][R12.64+-0x4], R2 ;  /* 0xfffffc020c007986 */ /* 0x0103e8000c101906 */
[----:B------:R1:W-:Y:S04]  /*0880*/  STS.64 [R10+0x8], R2 ;  /* 0x000008020a007388 */ /* 0x0003e80000000a00 */
[----:B------:R1:W-:Y:S01]  /*0890*/  STG.E desc[UR6][R14.64+-0x4], R3 ;  /* 0xfffffc030e007986 */ /* 0x0003e2000c101906 */
[----:B------:R-:W-:Y:S05]  /*08a0*/  BRA `(.L_x_1) ;  /* 0x0000000400947947 */ /* 0x000fea0003800000 */
.L_x_2:
[----:B------:R-:W-:-:S13]  /*08b0*/  ISETP.NE.AND P0, PT, R11, RZ, PT ;  /* 0x000000ff0b00720c */ /* 0x000fda0003f05270 */
[----:B------:R-:W-:Y:S05]  /*08c0*/  @P0 BRA `(.L_x_1) ;  /* 0x00000004008c0947 */ /* 0x000fea0003800000 */
[----:B------:R-:W-:Y:S01]  /*08d0*/  ISETP.NE.AND P0, PT, R3, RZ, PT ;  /* 0x000000ff0300720c */ /* 0x000fe20003f05270 */
[----:B------:R-:W-:-:S12]  /*08e0*/  IMAD.MOV.U32 R9, RZ, RZ, RZ ;  /* 0x000000ffff097224 */ /* 0x000fd800078e00ff */
[----:B------:R-:W-:Y:S05]  /*08f0*/  @!P0 BRA `(.L_x_10) ;  /* 0x0000000400748947 */ /* 0x000fea0003800000 */
[C---:B------:R-:W-:Y:S01]  /*0900*/  ISETP.GE.U32.AND P0, PT, R3.reuse, 0x10, PT ;  /* 0x000000100300780c */ /* 0x040fe20003f06070 */
[----:B------:R-:W-:Y:S01]  /*0910*/  IMAD.MOV.U32 R9, RZ, RZ, RZ ;  /* 0x000000ffff097224 */ /* 0x000fe200078e00ff */
[----:B------:R-:W-:Y:S01]  /*0920*/  LOP3.LUT R24, R3, 0xf, RZ, 0xc0, !PT ;  /* 0x0000000f03187812 */ /* 0x000fe200078ec0ff */
[----:B------:R-:W-:-:S03]  /*0930*/  IMAD.MOV.U32 R2, RZ, RZ, RZ ;  /* 0x000000ffff027224 */ /* 0x000fc600078e00ff */
[----:B------:R-:W-:-:S07]  /*0940*/  ISETP.NE.AND P1, PT, R24, RZ, PT ;  /* 0x000000ff1800720c */ /* 0x000fce0003f25270 */
[----:B------:R-:W-:Y:S06]  /*0950*/  @!P0 BRA `(.L_x_11) ;  /* 0x00000000009c8947 */ /* 0x000fec0003800000 */
[----:B------:R-:W1:Y:S01]  /*0960*/  LDCU.64 UR4, c[0x0][0x3c0] ;  /* 0x00007800ff0477ac */ /* 0x000e620008000a00 */
[----:B------:R-:W-:Y:S01]  /*0970*/  LOP3.LUT R2, R3, 0xfff0, RZ, 0xc0, !PT ;  /* 0x0000fff003027812 */ /* 0x000fe200078ec0ff */
[----:B------:R-:W-:Y:S01]  /*0980*/  HFMA2 R9, -RZ, RZ, 0, 0 ;  /* 0x00000000ff097431 */ /* 0x000fe200000001ff */
[----:B------:R-:W2:Y:S03]  /*0990*/  LDCU UR8, c[0x0][0x390] ;  /* 0x00007200ff0877ac */ /* 0x000ea60008000800 */
[----:B------:R-:W-:Y:S01]  /*09a0*/  IMAD.MOV R11, RZ, RZ, -R2 ;  /* 0x000000ffff0b7224 */ /* 0x000fe200078e0a02 */
[----:B-1----:R-:W-:Y:S01]  /*09b0*/  UIADD3 UR4, UP0, UPT, UR4, 0x20, URZ ;  /* 0x0000002004047890 */ /* 0x002fe2000ff1e0ff */
[----:B--2---:R-:W-:-:S03]  /*09c0*/  IMAD.U32 R8, RZ, RZ, UR8 ;  /* 0x00000008ff087e24 */ /* 0x004fc6000f8e00ff */
[----:B------:R-:W-:-:S12]  /*09d0*/  UIADD3.X UR5, UPT, UPT, URZ, UR5, URZ, UP0, !UPT ;  /* 0x00000005ff057290 */ /* 0x000fd800087fe4ff */
.L_x_12:
[----:B0-----:R-:W-:Y:S02]  /*09e0*/  IMAD.U32 R6, RZ, RZ, UR4 ;  /* 0x00000004ff067e24 */ /* 0x001fe4000f8e00ff */
        /* <DEDUP_REMOVED lines=12> */
[----:B------:R-:W5:Y:S04]  /*0ab0*/  LDG.E R12, desc[UR6][R6.64+0x8] ;  /* 0x00000806060c7981 */ /* 0x000f68000c1e1900 */
[----:B------:R-:W5:Y:S04]  /*0ac0*/  LDG.E R13, desc[UR6][R6.64+0xc] ;  /* 0x00000c06060d7981 */ /* 0x000f68000c1e1900 */
[----:B------:R-:W5:Y:S01]  /*0ad0*/  LDG.E R22, desc[UR6][R6.64+0x1c] ;  /* 0x00001c0606167981 */ /* 0x000f62000c1e1900 */
[----:B--2---:R-:W-:-:S03]  /*0ae0*/  IADD3 R23, PT, PT, R21, R9, R20 ;  /* 0x0000000915177210 */ /* 0x004fc60007ffe014 */
[----:B------:R-:W2:Y:S04]  /*0af0*/  LDG.E R21, desc[UR6][R6.64+0x10] ;  /* 0x0000100606157981 */ /* 0x000ea8000c1e1900 */
[----:B------:R-:W2:Y:S04]  /*0b00*/  LDG.E R20, desc[UR6][R6.64+0x14] ;  /* 0x0000140606147981 */ /* 0x000ea8000c1e1900 */
[----:B------:R-:W2:Y:S01]  /*0b10*/  LDG.E R9, desc[UR6][R6.64+0x18] ;  /* 0x0000180606097981 */ /* 0x000ea2000c1e1900 */
[----:B---3--:R-:W-:Y:S01]  /*0b20*/  IADD3 R23, PT, PT, R25, R23, R26 ;  /* 0x0000001719177210 */ /* 0x008fe20007ffe01a */
[----:B------:R-:W-:-:S03]  /*0b30*/  VIADD R11, R11, 0x10 ;  /* 0x000000100b0b7836 */ /* 0x000fc60000000000 */
[----:B----4-:R-:W-:Y:S02]  /*0b40*/  IADD3 R18, PT, PT, R18, R23, R19 ;  /* 0x0000001712127210 */ /* 0x010fe40007ffe013 */
[----:B------:R-:W-:Y:S02]  /*0b50*/  ISETP.NE.AND P0, PT, R11, RZ, PT ;  /* 0x000000ff0b00720c */ /* 0x000fe40003f05270 */
[----:B-----5:R-:W-:-:S04]  /*0b60*/  IADD3 R16, PT, PT, R16, R18, R17 ;  /* 0x0000001210107210 */ /* 0x020fc80007ffe011 */
[----:B------:R-:W-:-:S04]  /*0b70*/  IADD3 R14, PT, PT, R14, R16, R15 ;  /* 0x000000100e0e7210 */ /* 0x000fc80007ffe00f */
[----:B------:R-:W-:Y:S01]  /*0b80*/  IADD3 R12, PT, PT, R13, R14, R12 ;  /* 0x0000000e0d0c7210 */ /* 0x000fe20007ffe00c */
[----:B------:R-:W-:-:S03]  /*0b90*/  VIADD R8, R8, 0x10 ;  /* 0x0000001008087836 */ /* 0x000fc60000000000 */
[----:B--2---:R-:W-:-:S04]  /*0ba0*/  IADD3 R12, PT, PT, R20, R12, R21 ;  /* 0x0000000c140c7210 */ /* 0x004fc80007ffe015 */
[----:B------:R-:W-:Y:S01]  /*0bb0*/  IADD3 R9, PT, PT, R22, R12, R9 ;  /* 0x0000000c16097210 */ /* 0x000fe20007ffe009 */
[----:B------:R-:W-:Y:S06]  /*0bc0*/  @P0 BRA `(.L_x_12) ;  /* 0xfffffffc00840947 */ /* 0x000fec000383ffff */
.L_x_11:
        /* <DEDUP_REMOVED lines=21> */
.L_x_14:
        /* <DEDUP_REMOVED lines=15> */
.L_x_15:
[----:B------:R-:W-:Y:S05]  /*0e10*/  @!P1 BRA `(.L_x_13) ;  /* 0x0000000000289947 */ /* 0x000fea0003800000 */
[----:B------:R-:W1:Y:S01]  /*0e20*/  LDCU UR4, c[0x0][0x390] ;  /* 0x00007200ff0477ac */ /* 0x000e620008000800 */
[----:B------:R-:W-:Y:S02]  /*0e30*/  IMAD.MOV R8, RZ, RZ, -R8 ;  /* 0x000000ffff087224 */ /* 0x000fe400078e0a08 */
[----:B-1----:R-:W-:-:S07]  /*0e40*/  VIADD R11, R2, UR4 ;  /* 0x00000004020b7c36 */ /* 0x002fce0008000000 */
.L_x_16:
[----:B0-----:R-:W-:-:S06]  /*0e50*/  IMAD.WIDE R6, R11, 0x4, R4 ;  /* 0x000000040b067825 */ /* 0x001fcc00078e0204 */
[----:B------:R-:W2:Y:S01]  /*0e60*/  LDG.E R6, desc[UR6][R6.64] ;  /* 0x0000000606067981 */ /* 0x000ea2000c1e1900 */
[----:B------:R-:W-:Y:S02]  /*0e70*/  VIADD R8, R8, 0x1 ;  /* 0x0000000108087836 */ /* 0x000fe40000000000 */
[----:B------:R-:W-:-:S03]  /*0e80*/  VIADD R11, R11, 0x1 ;  /* 0x000000010b0b7836 */ /* 0x000fc60000000000 */
[----:B------:R-:W-:Y:S02]  /*0e90*/  ISETP.NE.AND P0, PT, R8, RZ, PT ;  /* 0x000000ff0800720c */ /* 0x000fe40003f05270 */
[----:B--2---:R-:W-:-:S11]  /*0ea0*/  IADD3 R9, PT, PT, R6, R9, RZ ;  /* 0x0000000906097210 */ /* 0x004fd60007ffe0ff */
[----:B------:R-:W-:Y:S05]  /*0eb0*/  @P0 BRA `(.L_x_16) ;  /* 0xfffffffc00e40947 */ /* 0x000fea000383ffff */
.L_x_13:
[----:B------:R1:W-:Y:S02]  /*0ec0*/  STS [R10+0x4], R9 ;  /* 0x000004090a007388 */ /* 0x0003e40000000800 */
.L_x_10:
[----:B------:R-:W2:Y:S02]  /*0ed0*/  LDC.64 R4, c[0x0][0x3a0] ;  /* 0x0000e800ff047b82 */ /* 0x000ea40000000a00 */
[----:B--2---:R-:W-:-:S05]  /*0ee0*/  IMAD.WIDE.U32 R4, R3, 0x4, R4 ;  /* 0x0000000403047825 */ /* 0x004fca00078e0004 */
[----:B------:R2:W-:Y:S02]  /*0ef0*/  STG.E desc[UR6][R4.64], R9 ;  /* 0x0000000904007986 */ /* 0x0005e4000c101906 */
.L_x_1:
[----:B------:R-:W-:Y:S05]  /*0f00*/  BSYNC.RECONVERGENT B0 ;  /* 0x0000000000007941 */ /* 0x000fea0003800200 */
.L_x_0:
[----:B------:R-:W3:Y:S08]  /*0f10*/  S2UR UR5, SR_CgaCtaId ;  /* 0x00000000000579c3 */ /* 0x000ef00000008800 */
[----:B------:R-:W-:Y:S06]  /*0f20*/  BAR.SYNC.DEFER_BLOCKING 0x0 ;  /* 0x0000000000007b1d */ /* 0x000fec0000010000 */
[----:B------:R-:W-:-:S02]  /*0f30*/  UMOV UR4, 0x400 ;  /* 0x0000040000047882 */ /* 0x000fc40000000000 */
[----:B---3--:R-:W-:-:S09]  /*0f40*/  ULEA UR4, UR5, UR4, 0x18 ;  /* 0x0000000405047291 */ /* 0x008fd2000f8ec0ff */
[----:B012---:R-:W0:Y:S02]  /*0f50*/  LDS.128 R4, [UR4] ;  /* 0x00000004ff047984 */ /* 0x007e240008000c00 */
[----:B0-----:R-:W-:-:S13]  /*0f60*/  ISETP.GE.AND P0, PT, R4, RZ, PT ;  /* 0x000000ff0400720c */ /* 0x001fda0003f06270 */
[----:B------:R-:W-:Y:S05]  /*0f70*/  @!P0 EXIT ;  /* 0x000000000000894d */ /* 0x000fea0003800000 */
[----:B------:R-:W0:Y:S02]  /*0f80*/  LDC.64 R10, c[0x0][0x398] ;  /* 0x0000e600ff0a7b82 */ /* 0x000e240000000a00 */
[----:B0-----:R-:W-:-:S05]  /*0f90*/  IMAD R13, R11, R10, RZ ;  /* 0x0000000a0b0d7224 */ /* 0x001fca00078e02ff */
[----:B------:R-:W-:-:S13]  /*0fa0*/  ISETP.GE.AND P0, PT, R0, R13, PT ;  /* 0x0000000d0000720c */ /* 0x000fda0003f06270 */
[----:B------:R-:W-:Y:S05]  /*0fb0*/  @P0 EXIT ;  /* 0x000000000000094d */ /* 0x000fea0003800000 */
[-C--:B------:R-:W-:Y:S01]  /*0fc0*/  IABS R10, R11.reuse ;  /* 0x0000000b000a7213 */ /* 0x080fe20000000000 */
[----:B------:R-:W0:Y:S01]  /*0fd0*/  LDC R15, c[0x0][0x39c] ;  /* 0x0000e700ff0f7b82 */ /* 0x000e220000000800 */
[----:B------:R-:W-:Y:S01]  /*0fe0*/  ISETP.NE.AND P0, PT, R11, RZ, PT ;  /* 0x000000ff0b00720c */ /* 0x000fe20003f05270 */
[----:B------:R-:W1:Y:S01]  /*0ff0*/  LDCU UR4, c[0x0][0x360] ;  /* 0x00006c00ff0477ac */ /* 0x000e620008000800 */
[----:B------:R-:W2:Y:S01]  /*1000*/  I2F.RP R12, R10 ;  /* 0x0000000a000c7306 */ /* 0x000ea20000209400 */
[----:B------:R-:W-:Y:S01]  /*1010*/  LOP3.LUT R11, RZ, R11, RZ, 0x33, !PT ;  /* 0x0000000bff0b7212 */ /* 0x000fe200078e33ff */
[----:B------:R-:W3:Y:S03]  /*1020*/  LDCU UR8, c[0x0][0x398] ;  /* 0x00007300ff0877ac */ /* 0x000ee60008000800 */
[----:B------:R-:W4:Y:S01]  /*1030*/  LDC.64 R2, c[0x0][0x388] ;  /* 0x0000e200ff027b82 */ /* 0x000f220000000a00 */
[----:B------:R-:W0:Y:S07]  /*1040*/  LDCU UR5, c[0x0][0x394] ;  /* 0x00007280ff0577ac */ /* 0x000e2e0008000800 */
[----:B------:R-:W0:Y:S01]  /*1050*/  LDC.64 R8, c[0x0][0x3b8] ;  /* 0x0000ee00ff087b82 */ /* 0x000e220000000a00 */
[----:B--2---:R-:W2:Y:S02]  /*1060*/  MUFU.RCP R12, R12 ;  /* 0x0000000c000c7308 */ /* 0x004ea40000001000 */
[----:B--2---:R-:W-:-:S02]  /*1070*/  VIADD R16, R12, 0xffffffe ;  /* 0x0ffffffe0c107836 */ /* 0x004fc40000000000 */
[----:B------:R-:W-:-:S04]  /*1080*/  IMAD.IADD R12, R4, 0x1, R5 ;  /* 0x00000001040c7824 */ /* 0x000fc800078e0205 */
[----:B------:R2:W5:Y:S01]  /*1090*/  F2I.FTZ.U32.TRUNC.NTZ R17, R16 ;  /* 0x0000001000117305 */ /* 0x000562000021f000 */
[----:B------:R-:W-:Y:S02]  /*10a0*/  IMAD R5, R13, R12, RZ ;  /* 0x0000000c0d057224 */ /* 0x000fe400078e02ff */
[----:B--2---:R-:W-:Y:S02]  /*10b0*/  IMAD.MOV.U32 R16, RZ, RZ, RZ ;  /* 0x000000ffff107224 */ /* 0x004fe400078e00ff */
[----:B-----5:R-:W-:-:S04]  /*10c0*/  IMAD.MOV R19, RZ, RZ, -R17 ;  /* 0x000000ffff137224 */ /* 0x020fc800078e0a11 */
[----:B------:R-:W-:-:S04]  /*10d0*/  IMAD R19, R19, R10, RZ ;  /* 0x0000000a13137224 */ /* 0x000fc800078e02ff */
[----:B01-34-:R-:W-:-:S07]  /*10e0*/  IMAD.HI.U32 R4, R17, R19, R16 ;  /* 0x0000001311047227 */ /* 0x01bfce00078e0010 */
.L_x_17:
[----:B0-----:R-:W-:Y:S02]  /*10f0*/  IABS R17, R0 ;  /* 0x0000000000117213 */ /* 0x001fe40000000000 */
[----:B------:R-:W-:-:S03]  /*1100*/  IABS R16, R15 ;  /* 0x0000000f00107213 */ /* 0x000fc60000000000 */
[----:B------:R-:W-:-:S04]  /*1110*/  IMAD.HI.U32 R12, R4, R17, RZ ;  /* 0x00000011040c7227 */ /* 0x000fc800078e00ff */
[----:B------:R-:W-:-:S04]  /*1120*/  IMAD.MOV R14, RZ, RZ, -R12 ;  /* 0x000000ffff0e7224 */ /* 0x000fc800078e0a0c */
[----:B------:R-:W-:Y:S01]  /*1130*/  IMAD R17, R16, R14, R17 ;  /* 0x0000000e10117224 */ /* 0x000fe200078e0211 */
[----:B------:R-:W-:-:S04]  /*1140*/  LOP3.LUT R14, R0, R15, RZ, 0x3c, !PT ;  /* 0x0000000f000e7212 */ /* 0x000fc800078e3cff */
[----:B------:R-:W-:Y:S02]  /*1150*/  ISETP.GT.U32.AND P2, PT, R10, R17, PT ;  /* 0x000000110a00720c */ /* 0x000fe40003f44070 */
[----:B------:R-:W-:-:S11]  /*1160*/  ISETP.GE.AND P3, PT, R14, RZ, PT ;  /* 0x000000ff0e00720c */ /* 0x000fd60003f66270 */
[----:B------:R-:W-:Y:S02]  /*1170*/  @!P2 IMAD.IADD R17, R17, 0x1, -R16 ;  /* 0x000000011111a824 */ /* 0x000fe400078e0a10 */
[----:B------:R-:W-:-:S03]  /*1180*/  @!P2 VIADD R12, R12, 0x1 ;  /* 0x000000010c0ca836 */ /* 0x000fc60000000000 */
[----:B------:R-:W-:-:S13]  /*1190*/  ISETP.GE.U32.AND P1, PT, R17, R10, PT ;  /* 0x0000000a1100720c */ /* 0x000fda0003f26070 */
[----:B------:R-:W-:-:S04]  /*11a0*/  @P1 VIADD R12, R12, 0x1 ;  /* 0x000000010c0c1836 */ /* 0x000fc80000000000 */
[----:B------:R-:W-:-:S05]  /*11b0*/  @!P3 IMAD.MOV R12, RZ, RZ, -R12 ;  /* 0x000000ffff0cb224 */ /* 0x000fca00078e0a0c */
[----:B------:R-:W-:-:S05]  /*11c0*/  SEL R12, R11, R12, !P0 ;  /* 0x0000000c0b0c7207 */ /* 0x000fca0004000000 */
[--C-:B------:R-:W-:Y:S02]  /*11d0*/  IMAD.MOV R14, RZ, RZ, -R12.reuse ;  /* 0x000000ffff0e7224 */ /* 0x100fe400078e0a0c */
[----:B------:R-:W-:Y:S02]  /*11e0*/  IMAD R12, R7, UR8, R12 ;  /* 0x00000008070c7c24 */ /* 0x000fe4000f8e020c */
[----:B------:R-:W-:-:S04]  /*11f0*/  IMAD R14, R15, R14, R0 ;  /* 0x0000000e0f0e7224 */ /* 0x000fc800078e0200 */
[----:B------:R-:W-:-:S04]  /*1200*/  IMAD R17, R15, R6, R14 ;  /* 0x000000060f117224 */ /* 0x000fc800078e020e */
[----:B------:R-:W-:-:S04]  /*1210*/  IMAD R17, R12, UR5, R17 ;  /* 0x000000050c117c24 */ /* 0x000fc8000f8e0211 */
[----:B------:R-:W-:-:S06]  /*1220*/  IMAD.WIDE.U32 R16, R17, 0x4, R2 ;  /* 0x0000000411107825 */ /* 0x000fcc00078e0002 */
[----:B------:R-:W2:Y:S01]  /*1230*/  LDG.E.CONSTANT R17, desc[UR6][R16.64] ;  /* 0x0000000610117981 */ /* 0x000ea2000c1e9900 */
[----:B------:R-:W-:Y:S02]  /*1240*/  IMAD.IADD R19, R5, 0x1, R0 ;  /* 0x0000000105137824 */ /* 0x000fe400078e0200 */
[----:B------:R-:W-:Y:S02]  /*1250*/  VIADD R0, R0, UR4 ;  /* 0x0000000400007c36 */ /* 0x000fe40008000000 */
[----:B------:R-:W-:-:S03]  /*1260*/  IMAD.WIDE R18, R19, 0x4, R8 ;  /* 0x0000000413127825 */ /* 0x000fc600078e0208 */
[----:B------:R-:W-:Y:S02]  /*1270*/  ISETP.GE.AND P1, PT, R0, R13, PT ;  /* 0x0000000d0000720c */ /* 0x000fe40003f26270 */
[----:B--2---:R0:W-:Y:S11]  /*1280*/  STG.E desc[UR6][R18.64], R17 ;  /* 0x0000001112007986 */ /* 0x0041f6000c101906 */
[----:B------:R-:W-:Y:S05]  /*1290*/  @!P1 BRA `(.L_x_17) ;  /* 0xfffffffc00949947 */ /* 0x000fea000383ffff */
[----:B------:R-:W-:Y:S05]  /*12a0*/  EXIT ;  /* 0x000000000000794d */ /* 0x000fea0003800000 */
.L_x_18:
[----:B------:R-:W-:-:S00]  /*12b0*/  BRA `(.L_x_18) ;  /* 0xfffffffc00fc7947 */ /* 0x000fc0000383ffff */
[----:B------:R-:W-:-:S00]  /*12c0*/  NOP ;  /* 0x0000000000007918 */ /* 0x000fc00000000000 */
        /* <DEDUP_REMOVED lines=11> */
.L_x_95:


//--------------------- .text._Z26convert_bcsr_kernel_1_tilePKiPfiiiiPiS2_S2_S1_S2_i --------------------------
	.section	.text._Z26convert_bcsr_kernel_1_tilePKiPfiiiiPiS2_S2_S1_S2_i,"ax",@progbits
	.align	128
        .global         _Z26convert_bcsr_kernel_1_tilePKiPfiiiiPiS2_S2_S1_S2_i
        .type           _Z26convert_bcsr_kernel_1_tilePKiPfiiiiPiS2_S2_S1_S2_i,@function
        .size           _Z26convert_bcsr_kernel_1_tilePKiPfiiiiPiS2_S2_S1_S2_i,(.L_x_96 - _Z26convert_bcsr_kernel_1_tilePKiPfiiiiPiS2_S2_S1_S2_i)
        .other          _Z26convert_bcsr_kernel_1_tilePKiPfiiiiPiS2_S2_S1_S2_i,@"STO_CUDA_ENTRY STV_DEFAULT"
_Z26convert_bcsr_kernel_1_tilePKiPfiiiiPiS2_S2_S1_S2_i:
.text._Z26convert_bcsr_kernel_1_tilePKiPfiiiiPiS2_S2_S1_S2_i:
[----:B------:R-:W0:Y:S08]  /*0000*/  LDC R1, c[0x0][0x37c] ;  /* 0x0000df00ff017b82 */ /* 0x000e300000000800 */
[----:B------:R-:W1:Y:S01]  /*0010*/  LDC R18, c[0x0][0x3c8] ;  /* 0x0000f200ff127b82 */ /* 0x000e620000000800 */
[----:B------:R-:W1:Y:S01]  /*0020*/  LDCU UR36, c[0x0][0x39c] ;  /* 0x00007380ff2477ac */ /* 0x000e620008000800 */
[----:B0-----:R-:W-:Y:S01]  /*0030*/  VIADD R1, R1, 0xffffffc0 ;  /* 0xffffffc001017836 */ /* 0x001fe20000000000 */
[----:B------:R-:W0:Y:S01]  /*0040*/  S2R R16, SR_CTAID.Y ;  /* 0x0000000000107919 */ /* 0x000e220000002600 */
[----:B------:R-:W2:Y:S02]  /*0050*/  LDCU UR42, c[0x0][0x394] ;  /* 0x00007280ff2a77ac */ /* 0x000ea40008000800 */
[----:B------:R-:W-:Y:S01]  /*0060*/  IMAD.MOV.U32 R2, RZ, RZ, R1 ;  /* 0x000000ffff027224 */ /* 0x000fe200078e0001 */
[----:B------:R3:W-:Y:S01]  /*0070*/  STL.128 [R1], RZ ;  /* 0x000000ff01007387 */ /* 0x0007e20000100c00 */
[----:B------:R-:W4:Y:S01]  /*0080*/  S2UR UR37, SR_CTAID.X ;  /* 0x00000000002579c3 */ /* 0x000f220000002500 */
[----:B------:R-:W0:Y:S02]  /*0090*/  LDCU.64 UR38, c[0x0][0x398] ;  /* 0x00007300ff2677ac */ /* 0x000e240008000a00 */
[----:B------:R3:W-:Y:S01]  /*00a0*/  STL.128 [R1+0x10], RZ ;  /* 0x000010ff01007387 */ /* 0x0007e20000100c00 */
[----:B------:R-:W0:Y:S03]  /*00b0*/  LDCU.64 UR40, c[0x0][0x380] ;  /* 0x00007000ff2877ac */ /* 0x000e260008000a00 */
[----:B------:R3:W-:Y:S04]  /*00c0*/  STL.128 [R1+0x20], RZ ;  /* 0x000020ff01007387 */ /* 0x0007e80000100c00 */
[----:B------:R3:W-:Y:S01]  /*00d0*/  STL.128 [R1+0x30], RZ ;  /* 0x000030ff01007387 */ /* 0x0007e20000100c00 */
[----:B-1----:R-:W-:-:S05]  /*00e0*/  IMAD R18, R18, UR36, RZ ;  /* 0x0000002412127c24 */ /* 0x002fca000f8e02ff */
[----:B------:R-:W-:Y:S01]  /*00f0*/  LOP3.LUT P0, RZ, R18, 0x3, RZ, 0xc0, !PT ;  /* 0x0000000312ff7812 */ /* 0x000fe2000780c0ff */
[----:B----4-:R-:W-:-:S12]  /*0100*/  UIMAD UR36, UR37, UR36, URZ ;  /* 0x00000024252472a4 */ /* 0x010fd8000f8e02ff */
[----:B0-23--:R-:W-:Y:S05]  /*0110*/  @!P0 BRA `(.L_x_19) ;  /* 0x0000000000408947 */ /* 0x00dfea0003800000 */
[----:B------:R-:W-:Y:S01]  /*0120*/  MOV R14, 0x38 ;  /* 0x00000038000e7802 */ /* 0x000fe20000000f00 */
[----:B------:R-:W0:Y:S01]  /*0130*/  LDCU.64 UR4, c[0x4][0x28] ;  /* 0x01000500ff0477ac */ /* 0x000e220008000a00 */
[----:B------:R-:W-:Y:S02]  /*0140*/  HFMA2 R8, -RZ, RZ, 0, 1.9252300262451171875e-05 ;  /* 0x00000143ff087431 */ /* 0x000fe400000001ff */
[----:B------:R-:W-:Y:S01]  /*0150*/  IMAD.MOV.U32 R12, RZ, RZ, 0x1 ;  /* 0x00000001ff0c7424 */ /* 0x000fe200078e00ff */
[----:B------:R-:W1:Y:S01]  /*0160*/  LDCU.64 UR6, c[0x4][0x10] ;  /* 0x01000200ff0677ac */ /* 0x000e620008000a00 */
[----:B------:R-:W2:Y:S01]  /*0170*/  LDC.64 R14, c[0x4][R14] ;  /* 0x010000000e0e7b82 */ /* 0x000ea20000000a00 */
[----:B------:R-:W-:Y:S01]  /*0180*/  IMAD.MOV.U32 R13, RZ, RZ, RZ ;  /* 0x000000ffff0d7224 */ /* 0x000fe200078e00ff */
[----:B------:R-:W3:Y:S01]  /*0190*/  LDCU.64 UR8, c[0x4][0x8] ;  /* 0x01000100ff0877ac */ /* 0x000ee20008000a00 */
[----:B0-----:R-:W-:Y:S01]  /*01a0*/  MOV R4, UR4 ;  /* 0x0000000400047c02 */ /* 0x001fe20008000f00 */
[----:B------:R-:W-:-:S02]  /*01b0*/  IMAD.U32 R5, RZ, RZ, UR5 ;  /* 0x00000005ff057e24 */ /* 0x000fc4000f8e00ff */
[----:B-1----:R-:W-:Y:S01]  /*01c0*/  IMAD.U32 R6, RZ, RZ, UR6 ;  /* 0x00000006ff067e24 */ /* 0x002fe2000f8e00ff */
[----:B------:R-:W-:Y:S01]  /*01d0*/  MOV R7, UR7 ;  /* 0x0000000700077c02 */ /* 0x000fe20008000f00 */
[----:B---3--:R-:W-:Y:S02]  /*01e0*/  IMAD.U32 R10, RZ, RZ, UR8 ;  /* 0x00000008ff0a7e24 */ /* 0x008fe4000f8e00ff */
[----:B------:R-:W-:-:S07]  /*01f0*/  IMAD.U32 R11, RZ, RZ, UR9 ;  /* 0x00000009ff0b7e24 */ /* 0x000fce000f8e00ff */
[----:B------:R-:W-:-:S07]  /*0200*/  LEPC R20, `(.L_x_19) ;  /* 0x000000001014794e */ /* 0x000fce0000000000 */
[----:B--2---:R-:W-:Y:S05]  /*0210*/  CALL.ABS.NOINC R14 ;  /* 0x000000000e007343 */ /* 0x004fea0003c00000 */
.L_x_19:
[----:B------:R-:W0:Y:S01]  /*0220*/  LDCU UR4, c[0x0][0x3c8] ;  /* 0x00007900ff0477ac */ /* 0x000e220008000800 */
[----:B------:R-:W1:Y:S01]  /*0230*/  S2R R17, SR_TID.X ;  /* 0x0000000000117919 */ /* 0x000e620000002100 */
[----:B0-----:R-:W-:-:S09]  /*0240*/  UISETP.GE.AND UP0, UPT, UR4, 0x11, UPT ;  /* 0x000000110400788c */ /* 0x001fd2000bf06270 */
[----:B------:R-:W-:Y:S05]  /*0250*/  BRA.U !UP0, `(.L_x_20) ;  /* 0x0000000108407547 */ /* 0x000fea000b800000 */
[----:B------:R-:W-:Y:S01]  /*0260*/  MOV R14, 0x38 ;  /* 0x00000038000e7802 */ /* 0x000fe20000000f00 */
[----:B------:R-:W0:Y:S01]  /*0270*/  LDCU.64 UR4, c[0x4][0x30] ;  /* 0x01000600ff0477ac */ /* 0x000e220008000a00 */
[----:B------:R-:W-:Y:S02]  /*0280*/  HFMA2 R8, -RZ, RZ, 0, 1.93119049072265625e-05 ;  /* 0x00000144ff087431 */ /* 0x000fe400000001ff */
[----:B------:R-:W-:Y:S01]  /*0290*/  IMAD.MOV.U32 R12, RZ, RZ, 0x1 ;  /* 0x00000001ff0c7424 */ /* 0x000fe200078e00ff */
[----:B------:R-:W2:Y:S01]  /*02a0*/  LDCU.64 UR6, c[0x4][0x10] ;  /* 0x01000200ff0677ac */ /* 0x000ea20008000a00 */
[----:B------:R-:W3:Y:S01]  /*02b0*/  LDC.64 R14, c[0x4][R14] ;  /* 0x010000000e0e7b82 */ /* 0x000ee20000000a00 */
[----:B------:R-:W-:Y:S01]  /*02c0*/  IMAD.MOV.U32 R13, RZ, RZ, RZ ;  /* 0x000000ffff0d7224 */ /* 0x000fe200078e00ff */
[----:B------:R-:W4:Y:S01]  /*02d0*/  LDCU.64 UR8, c[0x4][0x8] ;  /* 0x01000100ff0877ac */ /* 0x000f220008000a00 */
[----:B0-----:R-:W-:Y:S01]  /*02e0*/  MOV R4, UR4 ;  /* 0x0000000400047c02 */ /* 0x001fe20008000f00 */
[----:B------:R-:W-:-:S02]  /*02f0*/  IMAD.U32 R5, RZ, RZ, UR5 ;  /* 0x00000005ff057e24 */ /* 0x000fc4000f8e00ff */
[----:B--2---:R-:W-:Y:S01]  /*0300*/  IMAD.U32 R6, RZ, RZ, UR6 ;  /* 0x00000006ff067e24 */ /* 0x004fe2000f8e00ff */
[----:B------:R-:W-:Y:S01]  /*0310*/  MOV R7, UR7 ;  /* 0x0000000700077c02 */ /* 0x000fe20008000f00 */
[----:B----4-:R-:W-:Y:S02]  /*0320*/  IMAD.U32 R10, RZ, RZ, UR8 ;  /* 0x00000008ff0a7e24 */ /* 0x010fe4000f8e00ff */
[----:B------:R-:W-:-:S07]  /*0330*/  IMAD.U32 R11, RZ, RZ, UR9 ;  /* 0x00000009ff0b7e24 */ /* 0x000fce000f8e00ff */
[----:B------:R-:W-:-:S07]  /*0340*/  LEPC R20, `(.L_x_20) ;  /* 0x000000001014794e */ /* 0x000fce0000000000 */
[----:B-1-3--:R-:W-:Y:S05]  /*0350*/  CALL.ABS.NOINC R14 ;  /* 0x000000000e007343 */ /* 0x00afea0003c00000 */
.L_x_20:
[----:B------:R-:W0:Y:S01]  /*0360*/  LDCU UR4, c[0x0][0x398] ;  /* 0x00007300ff0477ac */ /* 0x000e220008000800 */
[----:B------:R-:W2:Y:S01]  /*0370*/  LDC.64 R24, c[0x0][0x358] ;  /* 0x0000d600ff187b82 */ /* 0x000ea20000000a00 */
[----:B0-----:R-:W-:-:S05]  /*0380*/  IMAD R0, R18, UR4, RZ ;  /* 0x0000000412007c24 */ /* 0x001fca000f8e02ff */
[----:B------:R-:W-:-:S04]  /*0390*/  SHF.R.S32.HI R3, RZ, 0x1f, R0 ;  /* 0x0000001fff037819 */ /* 0x000fc80000011400 */
[----:B------:R-:W-:-:S04]  /*03a0*/  LEA.HI R3, R3, R0, RZ, 0x2 ;  /* 0x0000000003037211 */ /* 0x000fc800078f10ff */
[----:B------:R-:W-:-:S04]  /*03b0*/  SHF.R.S32.HI R10, RZ, 0x2, R3 ;  /* 0x00000002ff0a7819 */ /* 0x000fc80000011403 */
[----:B-1----:R-:W-:-:S13]  /*03c0*/  ISETP.GE.AND P0, PT, R17, R10, PT ;  /* 0x0000000a1100720c */ /* 0x002fda0003f06270 */
[----:B------:R-:W-:Y:S05]  /*03d0*/  @P0 BRA `(.L_x_21) ;  /* 0x0000001c00dc0947 */ /* 0x000fea0003800000 */
[----:B------:R-:W0:Y:S01]  /*03e0*/  LDC R8, c[0x0][0x360] ;  /* 0x0000d800ff087b82 */ /* 0x000e220000000800 */
[----:B------:R-:W-:Y:S01]  /*03f0*/  BSSY.RECONVERGENT B0, `(.L_x_22) ;  /* 0x0000091000007945 */ /* 0x000fe20003800200 */
[----:B0-----:R-:W0:Y:S01]  /*0400*/  I2F.U32.RP R7, R8 ;  /* 0x0000000800077306 */ /* 0x001e220000209000 */
[C---:B------:R-:W-:Y:S01]  /*0410*/  IMAD.IADD R3, R8.reuse, 0x1, R17 ;  /* 0x0000000108037824 */ /* 0x040fe200078e0211 */
[----:B------:R-:W-:-:S04]  /*0420*/  ISETP.NE.U32.AND P2, PT, R8, RZ, PT ;  /* 0x000000ff0800720c */ /* 0x000fc80003f45070 */
[----:B------:R-:W-:Y:S02]  /*0430*/  ISETP.GE.U32.AND P0, PT, R3, R10, PT ;  /* 0x0000000a0300720c */ /* 0x000fe40003f06070 */
[----:B------:R-:W-:Y:S02]  /*0440*/  VIMNMX.U32 R0, PT, PT, R10, R3, !PT ;  /* 0x000000030a007248 */ /* 0x000fe40007fe0000 */
[----:B------:R-:W-:-:S04]  /*0450*/  SEL R6, RZ, 0x1, P0 ;  /* 0x00000001ff067807 */ /* 0x000fc80000000000 */
[----:B------:R-:W-:Y:S01]  /*0460*/  IADD3 R3, PT, PT, R0, -R3, -R6 ;  /* 0x8000000300037210 */ /* 0x000fe20007ffe806 */
[----:B0-----:R-:W0:Y:S02]  /*0470*/  MUFU.RCP R7, R7 ;  /* 0x0000000700077308 */ /* 0x001e240000001000 */
[----:B0-----:R-:W-:-:S06]  /*0480*/  IADD3 R4, PT, PT, R7, 0xffffffe, RZ ;  /* 0x0ffffffe07047810 */ /* 0x001fcc0007ffe0ff */
[----:B------:R0:W1:Y:S02]  /*0490*/  F2I.FTZ.U32.TRUNC.NTZ R5, R4 ;  /* 0x0000000400057305 */ /* 0x000064000021f000 */
[----:B0-----:R-:W-:Y:S01]  /*04a0*/  MOV R4, RZ ;  /* 0x000000ff00047202 */ /* 0x001fe20000000f00 */
[----:B-1----:R-:W-:-:S04]  /*04b0*/  IMAD.MOV R9, RZ, RZ, -R5 ;  /* 0x000000ffff097224 */ /* 0x002fc800078e0a05 */
[----:B------:R-:W-:-:S04]  /*04c0*/  IMAD R9, R9, R8, RZ ;  /* 0x0000000809097224 */ /* 0x000fc800078e02ff */
[----:B------:R-:W-:-:S06]  /*04d0*/  IMAD.HI.U32 R12, R5, R9, R4 ;  /* 0x00000009050c7227 */ /* 0x000fcc00078e0004 */
[----:B------:R-:W-:-:S04]  /*04e0*/  IMAD.HI.U32 R5, R12, R3, RZ ;  /* 0x000000030c057227 */ /* 0x000fc800078e00ff */
[----:B------:R-:W-:-:S04]  /*04f0*/  IMAD.MOV R0, RZ, RZ, -R5 ;  /* 0x000000ffff007224 */ /* 0x000fc800078e0a05 */
[----:B------:R-:W-:-:S05]  /*0500*/  IMAD R3, R8, R0, R3 ;  /* 0x0000000008037224 */ /* 0x000fca00078e0203 */
[----:B------:R-:W-:-:S13]  /*0510*/  ISETP.GE.U32.AND P0, PT, R3, R8, PT ;  /* 0x000000080300720c */ /* 0x000fda0003f06070 */
[----:B------:R-:W-:Y:S01]  /*0520*/  @P0 IMAD.IADD R3, R3, 0x1, -R8 ;  /* 0x0000000103030824 */ /* 0x000fe200078e0a08 */
[----:B------:R-:W-:-:S04]  /*0530*/  @P0 IADD3 R5, PT, PT, R5, 0x1, RZ ;  /* 0x0000000105050810 */ /* 0x000fc80007ffe0ff */
[----:B------:R-:W-:Y:S02]  /*0540*/  ISETP.GE.U32.AND P1, PT, R3, R8, PT ;  /* 0x000000080300720c */ /* 0x000fe40003f26070 */
[----:B------:R-:W-:-:S11]  /*0550*/  SHF.R.S32.HI R3, RZ, 0x1f, R18 ;  /* 0x0000001fff037819 */ /* 0x000fd60000011412 */
[----:B------:R-:W-:Y:S01]  /*0560*/  @P1 VIADD R5, R5, 0x1 ;  /* 0x0000000105051836 */ /* 0x000fe20000000000 */
[----:B------:R-:W-:-:S05]  /*0570*/  @!P2 LOP3.LUT R5, RZ, R8, RZ, 0x33, !PT ;  /* 0x00000008ff05a212 */ /* 0x000fca00078e33ff */
[----:B------:R-:W-:-:S05]  /*0580*/  IMAD.IADD R6, R6, 0x1, R5 ;  /* 0x0000000106067824 */ /* 0x000fca00078e0205 */
[C---:B------:R-:W-:Y:S02]  /*0590*/  LOP3.LUT R0, R6.reuse, 0x3, RZ, 0xc0, !PT ;  /* 0x0000000306007812 */ /* 0x040fe400078ec0ff */
[----:B------:R-:W-:Y:S02]  /*05a0*/  ISETP.GE.U32.AND P0, PT, R6, 0x3, PT ;  /* 0x000000030600780c */ /* 0x000fe40003f06070 */
[----:B------:R-:W-:Y:S02]  /*05b0*/  ISETP.NE.AND P1, PT, R0, 0x3, PT ;  /* 0x000000030000780c */ /* 0x000fe40003f25270 */
[----:B------:R-:W-:Y:S02]  /*05c0*/  LEA.HI R0, R3, R18, RZ, 0x2 ;  /* 0x0000001203007211 */ /* 0x000fe400078f10ff */
[----:B------:R-:W-:Y:S02]  /*05d0*/  MOV R3, R17 ;  /* 0x0000001100037202 */ /* 0x000fe40000000f00 */
[----:B------:R-:W-:-:S07]  /*05e0*/  SHF.R.S32.HI R0, RZ, 0x2, R0 ;  /* 0x00000002ff007819 */ /* 0x000fce0000011400 */
[----:B------:R-:W-:Y:S05]  /*05f0*/  @!P1 BRA `(.L_x_23) ;  /* 0x0000000400c09947 */ /* 0x000fea0003800000 */
[----:B------:R-:W0:Y:S01]  /*0600*/  LDCU UR4, c[0x0][0x39c] ;  /* 0x00007380ff0477ac */ /* 0x000e220008000800 */
[----:B------:R-:W-:Y:S02]  /*0610*/  IABS R9, R0 ;  /* 0x0000000000097213 */ /* 0x000fe40000000000 */
[----:B------:R-:W-:Y:S02]  /*0620*/  IADD3 R6, PT, PT, R6, 0x1, RZ ;  /* 0x0000000106067810 */ /* 0x000fe40007ffe0ff */
[----:B------:R-:W1:Y:S01]  /*0630*/  I2F.RP R3, R9 ;  /* 0x0000000900037306 */ /* 0x000e620000209400 */
[----:B------:R-:W-:Y:S02]  /*0640*/  ISETP.NE.AND P1, PT, R0, RZ, PT ;  /* 0x000000ff0000720c */ /* 0x000fe40003f25270 */
[----:B------:R-:W-:-:S04]  /*0650*/  LOP3.LUT R6, R6, 0x3, RZ, 0xc0, !PT ;  /* 0x0000000306067812 */ /* 0x000fc800078ec0ff */
[----:B------:R-:W-:Y:S01]  /*0660*/  IADD3 R15, PT, PT, -R6, RZ, RZ ;  /* 0x000000ff060f7210 */ /* 0x000fe20007ffe1ff */
[----:B0-----:R-:W0:Y:S01]  /*0670*/  I2F.U32.RP R7, UR4 ;  /* 0x0000000400077d06 */ /* 0x001e220008209000 */
[----:B------:R-:W-:-:S07]  /*0680*/  ISETP.NE.U32.AND P2, PT, RZ, UR4, PT ;  /* 0x00000004ff007c0c */ /* 0x000fce000bf45070 */
[----:B-1----:R-:W1:Y:S08]  /*0690*/  MUFU.RCP R3, R3 ;  /* 0x0000000300037308 */ /* 0x002e700000001000 */
[----:B0-----:R-:W0:Y:S01]  /*06a0*/  MUFU.RCP R7, R7 ;  /* 0x0000000700077308 */ /* 0x001e220000001000 */
[----:B-1----:R-:W-:-:S07]  /*06b0*/  VIADD R12, R3, 0xffffffe ;  /* 0x0ffffffe030c7836 */ /* 0x002fce0000000000 */
[----:B------:R1:W3:Y:S01]  /*06c0*/  F2I.FTZ.U32.TRUNC.NTZ R13, R12 ;  /* 0x0000000c000d7305 */ /* 0x0002e2000021f000 */
[----:B0-----:R-:W-:-:S07]  /*06d0*/  VIADD R4, R7, 0xffffffe ;  /* 0x0ffffffe07047836 */ /* 0x001fce0000000000 */
[----:B------:R0:W4:Y:S01]  /*06e0*/  F2I.FTZ.U32.TRUNC.NTZ R5, R4 ;  /* 0x0000000400057305 */ /* 0x000122000021f000 */
[----:B-1----:R-:W-:Y:S02]  /*06f0*/  IMAD.MOV.U32 R12, RZ, RZ, RZ ;  /* 0x000000ffff0c7224 */ /* 0x002fe400078e00ff */
[--C-:B---3--:R-:W-:Y:S02]  /*0700*/  IMAD.MOV R14, RZ, RZ, -R13.reuse ;  /* 0x000000ffff0e7224 */ /* 0x108fe400078e0a0d */
[----:B0-----:R-:W-:Y:S02]  /*0710*/  IMAD.MOV.U32 R4, RZ, RZ, RZ ;  /* 0x000000ffff047224 */ /* 0x001fe400078e00ff */
[----:B------:R-:W-:Y:S01]  /*0720*/  IMAD R3, R14, R9, RZ ;  /* 0x000000090e037224 */ /* 0x000fe200078e02ff */
[----:B------:R-:W-:Y:S02]  /*0730*/  LOP3.LUT R14, RZ, UR4, RZ, 0x33, !PT ;  /* 0x00000004ff0e7c12 */ /* 0x000fe4000f8e33ff */
[----:B----4-:R-:W-:Y:S01]  /*0740*/  IADD3 R11, PT, PT, RZ, -R5, RZ ;  /* 0x80000005ff0b7210 */ /* 0x010fe20007ffe0ff */
[----:B------:R-:W-:Y:S01]  /*0750*/  IMAD.HI.U32 R12, R13, R3, R12 ;  /* 0x000000030d0c7227 */ /* 0x000fe200078e000c */
[----:B------:R-:W-:-:S03]  /*0760*/  LOP3.LUT R13, RZ, R0, RZ, 0x33, !PT ;  /* 0x00000000ff0d7212 */ /* 0x000fc600078e33ff */
[----:B------:R-:W-:Y:S02]  /*0770*/  IMAD R11, R11, UR4, RZ ;  /* 0x000000040b0b7c24 */ /* 0x000fe4000f8e02ff */
[----:B------:R-:W-:Y:S02]  /*0780*/  IMAD.MOV.U32 R3, RZ, RZ, R17 ;  /* 0x000000ffff037224 */ /* 0x000fe400078e0011 */
[----:B------:R-:W-:-:S07]  /*0790*/  IMAD.HI.U32 R11, R5, R11, R4 ;  /* 0x0000000b050b7227 */ /* 0x000fce00078e0004 */
.L_x_24:
[----:B0-----:R-:W-:Y:S02]  /*07a0*/  IABS R4, R0 ;  /* 0x0000000000047213 */ /* 0x001fe40000000000 */
[----:B------:R-:W-:Y:S02]  /*07b0*/  IABS R5, R3 ;  /* 0x0000000300057213 */ /* 0x000fe40000000000 */
[----:B--2---:R-:W-:Y:S01]  /*07c0*/  R2UR UR4, R24 ;  /* 0x00000000180472ca */ /* 0x004fe200000e0000 */
[----:B------:R-:W-:Y:S01]  /*07d0*/  IMAD.MOV R6, RZ, RZ, -R4 ;  /* 0x000000ffff067224 */ /* 0x000fe200078e0a04 */
[----:B------:R-:W-:Y:S01]  /*07e0*/  R2UR UR5, R25 ;  /* 0x00000000190572ca */ /* 0x000fe200000e0000 */
[----:B------:R-:W-:-:S04]  /*07f0*/  IMAD.HI.U32 R4, R12, R5, RZ ;  /* 0x000000050c047227 */ /* 0x000fc800078e00ff */
[----:B------:R-:W-:Y:S01]  /*0800*/  IMAD R6, R4, R6, R5 ;  /* 0x0000000604067224 */ /* 0x000fe200078e0205 */
[----:B------:R-:W-:-:S04]  /*0810*/  IABS R5, R0 ;  /* 0x0000000000057213 */ /* 0x000fc80000000000 */
[----:B------:R-:W-:-:S13]  /*0820*/  ISETP.GT.U32.AND P4, PT, R9, R6, PT ;  /* 0x000000060900720c */ /* 0x000fda0003f84070 */
[----:B------:R-:W-:Y:S01]  /*0830*/  @!P4 IMAD.IADD R6, R6, 0x1, -R5 ;  /* 0x000000010606c824 */ /* 0x000fe200078e0a05 */
[----:B------:R-:W-:Y:S02]  /*0840*/  LOP3.LUT R5, R3, R0, RZ, 0x3c, !PT ;  /* 0x0000000003057212 */ /* 0x000fe400078e3cff */
[----:B------:R-:W-:Y:S02]  /*0850*/  @!P4 IADD3 R4, PT, PT, R4, 0x1, RZ ;  /* 0x000000010404c810 */ /* 0x000fe40007ffe0ff */
[----:B------:R-:W-:Y:S02]  /*0860*/  ISETP.GE.U32.AND P3, PT, R6, R9, PT ;  /* 0x000000090600720c */ /* 0x000fe40003f66070 */
[----:B------:R-:W-:-:S11]  /*0870*/  ISETP.GE.AND P5, PT, R5, RZ, PT ;  /* 0x000000ff0500720c */ /* 0x000fd60003fa6270 */
[----:B------:R-:W-:-:S04]  /*0880*/  @P3 VIADD R4, R4, 0x1 ;  /* 0x0000000104043836 */ /* 0x000fc80000000000 */
[----:B------:R-:W-:-:S05]  /*0890*/  @!P5 IMAD.MOV R4, RZ, RZ, -R4 ;  /* 0x000000ffff04d224 */ /* 0x000fca00078e0a04 */
[----:B------:R-:W-:-:S04]  /*08a0*/  SEL R5, R13, R4, !P1 ;  /* 0x000000040d057207 */ /* 0x000fc80004800000 */
[----:B------:R-:W-:Y:S01]  /*08b0*/  IADD3 R18, PT, PT, -R5, RZ, RZ ;  /* 0x000000ff05127210 */ /* 0x000fe20007ffe1ff */
[----:B------:R-:W-:-:S04]  /*08c0*/  IMAD R5, R16, UR38, R5 ;  /* 0x0000002610057c24 */ /* 0x000fc8000f8e0205 */
[----:B------:R-:W-:-:S04]  /*08d0*/  IMAD R18, R0, R18, R3 ;  /* 0x0000001200127224 */ /* 0x000fc800078e0203 */
[----:B------:R-:W-:-:S04]  /*08e0*/  IMAD.SHL.U32 R18, R18, 0x4, RZ ;  /* 0x0000000412127824 */ /* 0x000fc800078e00ff */
[----:B------:R-:W-:-:S04]  /*08f0*/  IMAD.HI.U32 R7, R11, R18, RZ ;  /* 0x000000120b077227 */ /* 0x000fc800078e00ff */
[----:B------:R-:W-:-:S04]  /*0900*/  IMAD.MOV R19, RZ, RZ, -R7 ;  /* 0x000000ffff137224 */ /* 0x000fc800078e0a07 */
[----:B------:R-:W-:Y:S02]  /*0910*/  IMAD R4, R19, UR39, R18 ;  /* 0x0000002713047c24 */ /* 0x000fe4000f8e0212 */
[----:B------:R-:W0:Y:S03]  /*0920*/  LDC R19, c[0x0][0x3c8] ;  /* 0x0000f200ff137b82 */ /* 0x000e260000000800 */
[----:B------:R-:W-:-:S13]  /*0930*/  ISETP.GE.U32.AND P3, PT, R4, UR39, PT ;  /* 0x0000002704007c0c */ /* 0x000fda000bf66070 */
[----:B------:R-:W-:Y:S01]  /*0940*/  @P3 IADD3 R4, PT, PT, R4, -UR39, RZ ;  /* 0x8000002704043c10 */ /* 0x000fe2000fffe0ff */
[----:B------:R-:W-:-:S03]  /*0950*/  @P3 VIADD R7, R7, 0x1 ;  /* 0x0000000107073836 */ /* 0x000fc60000000000 */
[----:B------:R-:W-:Y:S01]  /*0960*/  ISETP.GE.U32.AND P4, PT, R4, UR39, PT ;  /* 0x0000002704007c0c */ /* 0x000fe2000bf86070 */
[----:B0-----:R-:W-:-:S04]  /*0970*/  IMAD R4, R19, UR36, R18 ;  /* 0x0000002413047c24 */ /* 0x001fc8000f8e0212 */
[----:B------:R-:W-:-:S08]  /*0980*/  IMAD R4, R5, UR42, R4 ;  /* 0x0000002a05047c24 */ /* 0x000fd0000f8e0204 */
[----:B------:R-:W-:Y:S01]  /*0990*/  @P4 VIADD R7, R7, 0x1 ;  /* 0x0000000107074836 */ /* 0x000fe20000000000 */
[----:B------:R-:W-:-:S04]  /*09a0*/  LEA R4, P3, R4, UR40, 0x2 ;  /* 0x0000002804047c11 */ /* 0x000fc8000f8610ff */
[----:B------:R-:W-:Y:S02]  /*09b0*/  SEL R19, R14, R7, !P2 ;  /* 0x000000070e137207 */ /* 0x000fe40005000000 */
[----:B------:R-:W-:-:S03]  /*09c0*/  IADD3.X R5, PT, PT, RZ, UR41, RZ, P3, !PT ;  /* 0x00000029ff057c10 */ /* 0x000fc60009ffe4ff */
[----:B------:R-:W-:-:S03]  /*09d0*/  IMAD R19, R19, 0x4, R2 ;  /* 0x0000000413137824 */ /* 0x000fc600078e0202 */
[----:B------:R-:W2:Y:S04]  /*09e0*/  LDG.E.128.CONSTANT R4, desc[UR4][R4.64] ;  /* 0x0000000404047981 */ /* 0x000ea8000c1e9d00 */
[----:B------:R-:W2:Y:S01]  /*09f0*/  LDL R21, [R19] ;  /* 0x0000000013157983 */ /* 0x000ea20000100800 */
[----:B------:R-:W-:-:S04]  /*0a00*/  VIADD R20, R18, 0x1 ;  /* 0x0000000112147836 */ /* 0x000fc80000000000 */
[----:B------:R-:W-:-:S05]  /*0a10*/  IMAD.HI.U32 R23, R11, R20, RZ ;  /* 0x000000140b177227 */ /* 0x000fca00078e00ff */
[----:B------:R-:W-:-:S05]  /*0a20*/  IADD3 R27, PT, PT, -R23, RZ, RZ ;  /* 0x000000ff171b7210 */ /* 0x000fca0007ffe1ff */
[----:B------:R-:W-:-:S05]  /*0a30*/  IMAD R20, R27, UR39, R20 ;  /* 0x000000271b147c24 */ /* 0x000fca000f8e0214 */
[----:B------:R-:W-:-:S13]  /*0a40*/  ISETP.GE.U32.AND P3, PT, R20, UR39, PT ;  /* 0x0000002714007c0c */ /* 0x000fda000bf66070 */
[----:B------:R-:W-:Y:S02]  /*0a50*/  @P3 VIADD R20, R20, -UR39 ;  /* 0x8000002714143c36 */ /* 0x000fe40008000000 */
[----:B------:R-:W-:-:S03]  /*0a60*/  @P3 VIADD R23, R23, 0x1 ;  /* 0x0000000117173836 */ /* 0x000fc60000000000 */
[----:B------:R-:W-:-:S13]  /*0a70*/  ISETP.GE.U32.AND P4, PT, R20, UR39, PT ;  /* 0x0000002714007c0c */ /* 0x000fda000bf86070 */
[----:B------:R-:W-:-:S04]  /*0a80*/  @P4 IADD3 R23, PT, PT, R23, 0x1, RZ ;  /* 0x0000000117174810 */ /* 0x000fc80007ffe0ff */
[----:B------:R-:W-:Y:S01]  /*0a90*/  SEL R23, R14, R23, !P2 ;  /* 0x000000170e177207 */ /* 0x000fe20005000000 */
[----:B--2---:R-:W-:-:S04]  /*0aa0*/  IMAD.IADD R20, R4, 0x1, R21 ;  /* 0x0000000104147824 */ /* 0x004fc800078e0215 */
[----:B------:R-:W-:Y:S01]  /*0ab0*/  IMAD R4, R23, 0x4, R2 ;  /* 0x0000000417047824 */ /* 0x000fe200078e0202 */
[----:B------:R0:W-:Y:S04]  /*0ac0*/  STL [R19], R20 ;  /* 0x0000001413007387 */ /* 0x0001e80000100800 */
[----:B------:R-:W2:Y:S01]  /*0ad0*/  LDL R22, [R4] ;  /* 0x0000000004167983 */ /* 0x000ea20000100800 */
[----:B------:R-:W-:-:S05]  /*0ae0*/  IADD3 R26, PT, PT, R18, 0x2, RZ ;  /* 0x00000002121a7810 */ /* 0x000fca0007ffe0ff */
[----:B------:R-:W-:-:S04]  /*0af0*/  IMAD.HI.U32 R21, R11, R26, RZ ;  /* 0x0000001a0b157227 */ /* 0x000fc800078e00ff */
[----:B------:R-:W-:-:S04]  /*0b00*/  IMAD.MOV R23, RZ, RZ, -R21 ;  /* 0x000000ffff177224 */ /* 0x000fc800078e0a15 */
[----:B------:R-:W-:-:S05]  /*0b10*/  IMAD R26, R23, UR39, R26 ;  /* 0x00000027171a7c24 */ /* 0x000fca000f8e021a */
[----:B------:R-:W-:-:S13]  /*0b20*/  ISETP.GE.U32.AND P3, PT, R26, UR39, PT ;  /* 0x000000271a007c0c */ /* 0x000fda000bf66070 */
[----:B------:R-:W-:Y:S01]  /*0b30*/  @P3 VIADD R26, R26, -UR39 ;  /* 0x800000271a1a3c36 */ /* 0x000fe20008000000 */
[----:B------:R-:W-:-:S04]  /*0b40*/  @P3 IADD3 R21, PT, PT, R21, 0x1, RZ ;  /* 0x0000000115153810 */ /* 0x000fc80007ffe0ff */
[----:B------:R-:W-:-:S13]  /*0b50*/  ISETP.GE.U32.AND P4, PT, R26, UR39, PT ;  /* 0x000000271a007c0c */ /* 0x000fda000bf86070 */
[----:B------:R-:W-:-:S05]  /*0b60*/  @P4 VIADD R21, R21, 0x1 ;  /* 0x0000000115154836 */ /* 0x000fca0000000000 */
[----:B------:R-:W-:-:S04]  /*0b70*/  SEL R21, R14, R21, !P2 ;  /* 0x000000150e157207 */ /* 0x000fc80005000000 */
[----:B------:R-:W-:Y:S01]  /*0b80*/  LEA R21, R21, R2, 0x2 ;  /* 0x0000000215157211 */ /* 0x000fe200078e10ff */
[----:B--2---:R-:W-:-:S05]  /*0b90*/  IMAD.IADD R5, R5, 0x1, R22 ;  /* 0x0000000105057824 */ /* 0x004fca00078e0216 */
[----:B------:R1:W-:Y:S04]  /*0ba0*/  STL [R4], R5 ;  /* 0x0000000504007387 */ /* 0x0003e80000100800 */
[----:B0-----:R-:W2:Y:S01]  /*0bb0*/  LDL R19, [R21] ;  /* 0x0000000015137983 */ /* 0x001ea20000100800 */
[----:B------:R-:W-:-:S04]  /*0bc0*/  VIADD R18, R18, 0x3 ;  /* 0x0000000312127836 */ /* 0x000fc80000000000 */
[----:B------:R-:W-:-:S04]  /*0bd0*/  IMAD.HI.U32 R23, R11, R18, RZ ;  /* 0x000000120b177227 */ /* 0x000fc800078e00ff */
[----:B------:R-:W-:-:S04]  /*0be0*/  IMAD.MOV R27, RZ, RZ, -R23 ;  /* 0x000000ffff1b7224 */ /* 0x000fc800078e0a17 */
[----:B------:R-:W-:-:S05]  /*0bf0*/  IMAD R18, R27, UR39, R18 ;  /* 0x000000271b127c24 */ /* 0x000fca000f8e0212 */
[----:B------:R-:W-:-:S13]  /*0c00*/  ISETP.GE.U32.AND P3, PT, R18, UR39, PT ;  /* 0x0000002712007c0c */ /* 0x000fda000bf66070 */
[----:B------:R-:W-:Y:S01]  /*0c10*/  @P3 IADD3 R18, PT, PT, R18, -UR39, RZ ;  /* 0x8000002712123c10 */ /* 0x000fe2000fffe0ff */
[----:B------:R-:W-:-:S03]  /*0c20*/  @P3 VIADD R23, R23, 0x1 ;  /* 0x0000000117173836 */ /* 0x000fc60000000000 */
[----:B------:R-:W-:-:S13]  /*0c30*/  ISETP.GE.U32.AND P4, PT, R18, UR39, PT ;  /* 0x0000002712007c0c */ /* 0x000fda000bf86070 */
[----:B------:R-:W-:-:S05]  /*0c40*/  @P4 VIADD R23, R23, 0x1 ;  /* 0x0000000117174836 */ /* 0x000fca0000000000 */
[----:B------:R-:W-:-:S05]  /*0c50*/  SEL R23, R14, R23, !P2 ;  /* 0x000000170e177207 */ /* 0x000fca0005000000 */
[----:B------:R-:W-:Y:S01]  /*0c60*/  IMAD R23, R23, 0x4, R2 ;  /* 0x0000000417177824 */ /* 0x000fe200078e0202 */
[----:B--2---:R-:W-:-:S05]  /*0c70*/  IADD3 R6, PT, PT, R6, R19, RZ ;  /* 0x0000001306067210 */ /* 0x004fca0007ffe0ff */
[----:B------:R0:W-:Y:S04]  /*0c80*/  STL [R21], R6 ;  /* 0x0000000615007387 */ /* 0x0001e80000100800 */
[----:B-1----:R-:W2:Y:S01]  /*0c90*/  LDL R4, [R23] ;  /* 0x0000000017047983 */ /* 0x002ea20000100800 */
[----:B------:R-:W-:Y:S01]  /*0ca0*/  IADD3 R15, PT, PT, R15, 0x1, RZ ;  /* 0x000000010f0f7810 */ /* 0x000fe20007ffe0ff */
[----:B------:R-:W-:-:S03]  /*0cb0*/  IMAD.IADD R3, R8, 0x1, R3 ;  /* 0x0000000108037824 */ /* 0x000fc600078e0203 */
[----:B------:R-:W-:Y:S01]  /*0cc0*/  ISETP.NE.AND P3, PT, R15, RZ, PT ;  /* 0x000000ff0f00720c */ /* 0x000fe20003f65270 */
[----:B--2---:R-:W-:-:S05]  /*0cd0*/  IMAD.IADD R4, R7, 0x1, R4 ;  /* 0x0000000107047824 */ /* 0x004fca00078e0204 */
[----:B------:R0:W-:Y:S07]  /*0ce0*/  STL [R23], R4 ;  /* 0x0000000417007387 */ /* 0x0001ee0000100800 */
[----:B------:R-:W-:Y:S05]  /*0cf0*/  @P3 BRA `(.L_x_24) ;  /* 0xfffffff800a83947 */ /* 0x000fea000383ffff */
.L_x_23:
[----:B------:R-:W-:Y:S05]  /*0d00*/  BSYNC.RECONVERGENT B0 ;  /* 0x0000000000007941 */ /* 0x000fea0003800200 */
.L_x_22:
[----:B------:R-:W-:Y:S05]  /*0d10*/  @!P0 BRA `(.L_x_21) ;  /* 0x00000014008c8947 */ /* 0x000fea0003800000 */
[----:B------:R-:W-:Y:S01]  /*0d20*/  IABS R15, R0 ;  /* 0x00000000000f7213 */ /* 0x000fe20000000000 */
[----:B------:R-:W-:Y:S01]  /*0d30*/  IMAD.MOV.U32 R18, RZ, RZ, RZ ;  /* 0x000000ffff127224 */ /* 0x000fe200078e00ff */
[----:B------:R-:W-:Y:S01]  /*0d40*/  IADD3 R13, PT, PT, R3, R8, RZ ;  /* 0x00000008030d7210 */ /* 0x000fe20007ffe0ff */
[C-C-:B------:R-:W-:Y:S01]  /*0d50*/  IMAD R11, R8.reuse, 0x2, R3.reuse ;  /* 0x00000002080b7824 */ /* 0x140fe200078e0203 */
[----:B0-----:R-:W0:Y:S01]  /*0d60*/  I2F.RP R4, R15 ;  /* 0x0000000f00047306 */ /* 0x001e220000209400 */
[----:B------:R-:W-:-:S07]  /*0d70*/  IMAD R9, R8, 0x3, R3 ;  /* 0x0000000308097824 */ /* 0x000fce00078e0203 */
[----:B0-----:R-:W0:Y:S02]  /*0d80*/  MUFU.RCP R4, R4 ;  /* 0x0000000400047308 */ /* 0x001e240000001000 */
[----:B0-----:R-:W-:-:S06]  /*0d90*/  VIADD R19, R4, 0xffffffe ;  /* 0x0ffffffe04137836 */ /* 0x001fcc0000000000 */
[----:B------:R-:W0:Y:S02]  /*0da0*/  F2I.FTZ.U32.TRUNC.NTZ R19, R19 ;  /* 0x0000001300137305 */ /* 0x000e24000021f000 */
[----:B0-----:R-:W-:-:S05]  /*0db0*/  IADD3 R6, PT, PT, RZ, -R19, RZ ;  /* 0x80000013ff067210 */ /* 0x001fca0007ffe0ff */
[----:B------:R-:W-:-:S04]  /*0dc0*/  IMAD R5, R6, R15, RZ ;  /* 0x0000000f06057224 */ /* 0x000fc800078e02ff */
[----:B------:R-:W-:-:S07]  /*0dd0*/  IMAD.HI.U32 R18, R19, R5, R18 ;  /* 0x0000000513127227 */ /* 0x000fce00078e0012 */
.L_x_25:
[----:B------:R-:W0:Y:S01]  /*0de0*/  LDCU.64 UR4, c[0x0][0x398] ;  /* 0x00007300ff0477ac */ /* 0x000e220008000a00 */
[----:B-1----:R-:W-:Y:S02]  /*0df0*/  IABS R5, R3 ;  /* 0x0000000300057213 */ /* 0x002fe40000000000 */
[-C--:B------:R-:W-:Y:S01]  /*0e00*/  IABS R4, R0.reuse ;  /* 0x0000000000047213 */ /* 0x080fe20000000000 */
[----:B------:R-:W1:Y:S01]  /*0e10*/  LDCU UR6, c[0x0][0x394] ;  /* 0x00007280ff0677ac */ /* 0x000e620008000800 */
[-C--:B------:R-:W-:Y:S01]  /*0e20*/  IABS R19, R0.reuse ;  /* 0x0000000000137213 */ /* 0x080fe20000000000 */
[----:B------:R-:W-:Y:S01]  /*0e30*/  IMAD.HI.U32 R7, R18, R5, RZ ;  /* 0x0000000512077227 */ /* 0x000fe200078e00ff */
[----:B------:R-:W-:Y:S01]  /*0e40*/  LOP3.LUT R20, RZ, R0, RZ, 0x33, !PT ;  /* 0x00000000ff147212 */ /* 0x000fe200078e33ff */
[----:B------:R-:W3:Y:S01]  /*0e50*/  LDCU.64 UR8, c[0x0][0x380] ;  /* 0x00007000ff0877ac */ /* 0x000ee20008000a00 */
[----:B--2---:R-:W-:Y:S01]  /*0e60*/  R2UR UR10, R24 ;  /* 0x00000000180a72ca */ /* 0x004fe200000e0000 */
[----:B------:R-:W-:Y:S01]  /*0e70*/  IMAD.MOV R22, RZ, RZ, -R4 ;  /* 0x000000ffff167224 */ /* 0x000fe200078e0a04 */
[----:B------:R-:W-:-:S03]  /*0e80*/  R2UR UR11, R25 ;  /* 0x00000000190b72ca */ /* 0x000fc600000e0000 */
[----:B------:R-:W-:Y:S01]  /*0e90*/  IMAD R4, R7, R22, R5 ;  /* 0x0000001607047224 */ /* 0x000fe200078e0205 */
[----:B0-----:R-:W0:Y:S04]  /*0ea0*/  I2F.U32.RP R6, UR5 ;  /* 0x0000000500067d06 */ /* 0x001e280008209000 */
[----:B------:R-:W-:Y:S02]  /*0eb0*/  ISETP.GT.U32.AND P1, PT, R15, R4, PT ;  /* 0x000000040f00720c */ /* 0x000fe40003f24070 */
[----:B------:R-:W-:-:S11]  /*0ec0*/  LOP3.LUT R14, RZ, UR5, RZ, 0x33, !PT ;  /* 0x00000005ff0e7c12 */ /* 0x000fd6000f8e33ff */
[----:B------:R-:W-:Y:S01]  /*0ed0*/  @!P1 IMAD.IADD R4, R4, 0x1, -R19 ;  /* 0x0000000104049824 */ /* 0x000fe200078e0a13 */
[----:B0-----:R-:W0:Y:S01]  /*0ee0*/  MUFU.RCP R6, R6 ;  /* 0x0000000600067308 */ /* 0x001e220000001000 */
[----:B------:R-:W-:-:S03]  /*0ef0*/  @!P1 VIADD R7, R7, 0x1 ;  /* 0x0000000107079836 */ /* 0x000fc60000000000 */
[----:B------:R-:W-:Y:S02]  /*0f00*/  ISETP.GE.U32.AND P0, PT, R4, R15, PT ;  /* 0x0000000f0400720c */ /* 0x000fe40003f06070 */
[----:B------:R-:W-:-:S04]  /*0f10*/  LOP3.LUT R4, R3, R0, RZ, 0x3c, !PT ;  /* 0x0000000003047212 */ /* 0x000fc800078e3cff */
[----:B------:R-:W-:Y:S01]  /*0f20*/  ISETP.GE.AND P2, PT, R4, RZ, PT ;  /* 0x000000ff0400720c */ /* 0x000fe20003f46270 */
[----:B------:R-:W-:Y:S01]  /*0f30*/  HFMA2 R4, -RZ, RZ, 0, 0 ;  /* 0x00000000ff047431 */ /* 0x000fe200000001ff */
[----:B0-----:R-:W-:-:S05]  /*0f40*/  IADD3 R5, PT, PT, R6, 0xffffffe, RZ ;  /* 0x0ffffffe06057810 */ /* 0x001fca0007ffe0ff */
[----:B------:R-:W-:Y:S01]  /*0f50*/  @P0 VIADD R7, R7, 0x1 ;  /* 0x0000000107070836 */ /* 0x000fe20000000000 */
[----:B------:R-:W-:Y:S01]  /*0f60*/  ISETP.NE.AND P0, PT, R0, RZ, PT ;  /* 0x000000ff0000720c */ /* 0x000fe20003f05270 */
[----:B------:R-:W0:Y:S04]  /*0f70*/  F2I.FTZ.U32.TRUNC.NTZ R5, R5 ;  /* 0x0000000500057305 */ /* 0x000e28000021f000 */
[----:B------:R-:W-:-:S04]  /*0f80*/  @!P2 IADD3 R7, PT, PT, -R7, RZ, RZ ;  /* 0x000000ff0707a210 */ /* 0x000fc80007ffe1ff */
[----:B------:R-:W-:-:S05]  /*0f90*/  SEL R7, R20, R7, !P0 ;  /* 0x0000000714077207 */ /* 0x000fca0004000000 */
[--C-:B------:R-:W-:Y:S02]  /*0fa0*/  IMAD.MOV R15, RZ, RZ, -R7.reuse ;  /* 0x000000ffff0f7224 */ /* 0x100fe400078e0a07 */
[----:B------:R-:W-:Y:S02]  /*0fb0*/  IMAD R7, R16, UR4, R7 ;  /* 0x0000000410077c24 */ /* 0x000fe4000f8e0207 */
[----:B------:R-:W-:Y:S02]  /*0fc0*/  IMAD R15, R0, R15, R3 ;  /* 0x0000000f000f7224 */ /* 0x000fe400078e0203 */
[----:B0-----:R-:W-:Y:S02]  /*0fd0*/  IMAD.MOV R21, RZ, RZ, -R5 ;  /* 0x000000ffff157224 */ /* 0x001fe400078e0a05 */
[----:B------:R-:W-:Y:S02]  /*0fe0*/  IMAD.SHL.U32 R15, R15, 0x4, RZ ;  /* 0x000000040f0f7824 */ /* 0x000fe400078e00ff */
[----:B------:R-:W-:-:S04]  /*0ff0*/  IMAD R21, R21, UR5, RZ ;  /* 0x0000000515157c24 */ /* 0x000fc8000f8e02ff */
[----:B------:R-:W-:Y:S02]  /*1000*/  IMAD.HI.U32 R12, R5, R21, R4 ;  /* 0x00000015050c7227 */ /* 0x000fe400078e0004 */
[----:B------:R-:W0:Y:S04]  /*1010*/  LDC R21, c[0x0][0x3c8] ;  /* 0x0000f200ff157b82 */ /* 0x000e280000000800 */
[----:B------:R-:W-:-:S04]  /*1020*/  IMAD.HI.U32 R5, R12, R15, RZ ;  /* 0x0000000f0c057227 */ /* 0x000fc800078e00ff */
[----:B------:R-:W-:-:S04]  /*1030*/  IMAD.MOV R4, RZ, RZ, -R5 ;  /* 0x000000ffff047224 */ /* 0x000fc800078e0a05 */
[----:B------:R-:W-:-:S05]  /*1040*/  IMAD R4, R4, UR5, R15 ;  /* 0x0000000504047c24 */ /* 0x000fca000f8e020f */
[----:B------:R-:W-:-:S13]  /*1050*/  ISETP.GE.U32.AND P1, PT, R4, UR5, PT ;  /* 0x0000000504007c0c */ /* 0x000fda000bf26070 */
[----:B------:R-:W-:Y:S01]  /*1060*/  @P1 IADD3 R4, PT, PT, R4, -UR5, RZ ;  /* 0x8000000504041c10 */ /* 0x000fe2000fffe0ff */
[----:B------:R-:W-:Y:S01]  /*1070*/  @P1 VIADD R5, R5, 0x1 ;  /* 0x0000000105051836 */ /* 0x000fe20000000000 */
[----:B------:R-:W-:Y:S02]  /*1080*/  ISETP.NE.U32.AND P1, PT, RZ, UR5, PT ;  /* 0x00000005ff007c0c */ /* 0x000fe4000bf25070 */
[----:B------:R-:W-:Y:S01]  /*1090*/  ISETP.GE.U32.AND P2, PT, R4, UR5, PT ;  /* 0x0000000504007c0c */ /* 0x000fe2000bf46070 */
[----:B0-----:R-:W-:-:S04]  /*10a0*/  IMAD R4, R21, UR36, R15 ;  /* 0x0000002415047c24 */ /* 0x001fc8000f8e020f */
[----:B-1----:R-:W-:-:S08]  /*10b0*/  IMAD R4, R7, UR6, R4 ;  /* 0x0000000607047c24 */ /* 0x002fd0000f8e0204 */
[----:B------:R-:W-:Y:S01]  /*10c0*/  @P2 VIADD R5, R5, 0x1 ;  /* 0x0000000105052836 */ /* 0x000fe20000000000 */
[----:B---3--:R-:W-:-:S04]  /*10d0*/  LEA R4, P2, R4, UR8, 0x2 ;  /* 0x0000000804047c11 */ /* 0x008fc8000f8410ff */
[----:B------:R-:W-:Y:S02]  /*10e0*/  SEL R7, R14, R5, !P1 ;  /* 0x000000050e077207 */ /* 0x000fe40004800000 */
[----:B------:R-:W-:-:S03]  /*10f0*/  IADD3.X R5, PT, PT, RZ, UR9, RZ, P2, !PT ;  /* 0x00000009ff057c10 */ /* 0x000fc600097fe4ff */
[----:B------:R-:W-:-:S03]  /*1100*/  IMAD R18, R7, 0x4, R2 ;  /* 0x0000000407127824 */ /* 0x000fc600078e0202 */
[----:B------:R-:W2:Y:S04]  /*1110*/  LDG.E.128.CONSTANT R4, desc[UR10][R4.64] ;  /* 0x0000000a04047981 */ /* 0x000ea8000c1e9d00 */
[----:B------:R-:W2:Y:S01]  /*1120*/  LDL R23, [R18] ;  /* 0x0000000012177983 */ /* 0x000ea20000100800 */
[----:B------:R-:W-:-:S04]  /*1130*/  VIADD R27, R15, 0x1 ;  /* 0x000000010f1b7836 */ /* 0x000fc80000000000 */
        /* <DEDUP_REMOVED lines=8> */
[----:B------:R-:W-:Y:S02]  /*11c0*/  SEL R29, R14, R29, !P1 ;  /* 0x0000001d0e1d7207 */ /* 0x000fe40004800000 */
[----:B--2---:R-:W-:-:S03]  /*11d0*/  IADD3 R23, PT, PT, R4, R23, RZ ;  /* 0x0000001704177210 */ /* 0x004fc60007ffe0ff */
[----:B------:R-:W-:Y:S02]  /*11e0*/  IMAD R4, R29, 0x4, R2 ;  /* 0x000000041d047824 */ /* 0x000fe400078e0202 */
[----:B------:R0:W-:Y:S04]  /*11f0*/  STL [R18], R23 ;  /* 0x0000001712007387 */ /* 0x0001e80000100800 */
[----:B------:R-:W2:Y:S01]  /*1200*/  LDL R26, [R4] ;  /* 0x00000000041a7983 */ /* 0x000ea20000100800 */
[----:B0-----:R-:W-:-:S05]  /*1210*/  IADD3 R23, PT, PT, R15, 0x2, RZ ;  /* 0x000000020f177810 */ /* 0x001fca0007ffe0ff */
        /* <DEDUP_REMOVED lines=8> */
[----:B------:R-:W-:-:S04]  /*12a0*/  SEL R23, R14, R27, !P1 ;  /* 0x0000001b0e177207 */ /* 0x000fc80004800000 */
[----:B------:R-:W-:Y:S01]  /*12b0*/  LEA R23, R23, R2, 0x2 ;  /* 0x0000000217177211 */ /* 0x000fe200078e10ff */
[----:B--2---:R-:W-:-:S05]  /*12c0*/  IMAD.IADD R5, R5, 0x1, R26 ;  /* 0x0000000105057824 */ /* 0x004fca00078e021a */
[----:B------:R0:W-:Y:S04]  /*12d0*/  STL [R4], R5 ;  /* 0x0000000504007387 */ /* 0x0001e80000100800 */
[----:B------:R-:W2:Y:S01]  /*12e0*/  LDL R27, [R23] ;  /* 0x00000000171b7983 */ /* 0x000ea20000100800 */
        /* <DEDUP_REMOVED lines=13> */
[----:B------:R-:W2:Y:S01]  /*13c0*/  LDL R6, [R26] ;  /* 0x000000001a067983 */ /* 0x000ea20000100800 */
[----:B------:R-:W3:Y:S08]  /*13d0*/  I2F.RP R27, R19 ;  /* 0x00000013001b7306 */ /* 0x000ef00000209400 */
[----:B---3--:R-:W3:Y:S02]  /*13e0*/  MUFU.RCP R27, R27 ;  /* 0x0000001b001b7308 */ /* 0x008ee40000001000 */
[----:B---3--:R-:W-:-:S06]  /*13f0*/  VIADD R29, R27, 0xffffffe ;  /* 0x0ffffffe1b1d7836 */ /* 0x008fcc0000000000 */
[----:B0-----:R-:W0:Y:S02]  /*1400*/  F2I.FTZ.U32.TRUNC.NTZ R5, R29 ;  /* 0x0000001d00057305 */ /* 0x001e24000021f000 */
[----:B0-----:R-:W-:-:S05]  /*1410*/  IADD3 R4, PT, PT, RZ, -R5, RZ ;  /* 0x80000005ff047210 */ /* 0x001fca0007ffe0ff */
[----:B------:R-:W-:Y:S02]  /*1420*/  IMAD R15, R4, R19, RZ ;  /* 0x00000013040f7224 */ /* 0x000fe400078e02ff */
[----:B------:R-:W-:-:S04]  /*1430*/  IMAD.MOV.U32 R4, RZ, RZ, RZ ;  /* 0x000000ffff047224 */ /* 0x000fc800078e00ff */
[----:B------:R-:W-:Y:S01]  /*1440*/  IMAD.HI.U32 R18, R5, R15, R4 ;  /* 0x0000000f05127227 */ /* 0x000fe200078e0004 */
[----:B------:R-:W-:-:S05]  /*1450*/  IABS R15, R13 ;  /* 0x0000000d000f7213 */ /* 0x000fca0000000000 */
[----:B------:R-:W-:-:S04]  /*1460*/  IMAD.HI.U32 R5, R18, R15, RZ ;  /* 0x0000000f12057227 */ /* 0x000fc800078e00ff */
[----:B------:R-:W-:Y:S02]  /*1470*/  IMAD R4, R5, R22, R15 ;  /* 0x0000001605047224 */ /* 0x000fe400078e020f */
[----:B------:R-:W-:-:S05]  /*1480*/  IMAD.MOV.U32 R15, RZ, RZ, R19 ;  /* 0x000000ffff0f7224 */ /* 0x000fca00078e0013 */
[----:B------:R-:W-:-:S13]  /*1490*/  ISETP.GT.U32.AND P3, PT, R15, R4, PT ;  /* 0x000000040f00720c */ /* 0x000fda0003f64070 */
[----:B------:R-:W-:Y:S01]  /*14a0*/  @!P3 IADD3 R4, PT, PT, R4, -R19, RZ ;  /* 0x800000130404b210 */ /* 0x000fe20007ffe0ff */
[----:B------:R-:W-:-:S03]  /*14b0*/  @!P3 VIADD R5, R5, 0x1 ;  /* 0x000000010505b836 */ /* 0x000fc60000000000 */
[----:B------:R-:W-:Y:S02]  /*14c0*/  ISETP.GE.U32.AND P2, PT, R4, R15, PT ;  /* 0x0000000f0400720c */ /* 0x000fe40003f46070 */
[----:B------:R-:W-:-:S04]  /*14d0*/  LOP3.LUT R4, R13, R0, RZ, 0x3c, !PT ;  /* 0x000000000d047212 */ /* 0x000fc800078e3cff */
[----:B------:R-:W-:-:S07]  /*14e0*/  ISETP.GE.AND P4, PT, R4, RZ, PT ;  /* 0x000000ff0400720c */ /* 0x000fce0003f86270 */
[----:B------:R-:W-:-:S06]  /*14f0*/  @P2 VIADD R5, R5, 0x1 ;  /* 0x0000000105052836 */ /* 0x000fcc0000000000 */
[----:B------:R-:W-:-:S04]  /*1500*/  @!P4 IADD3 R5, PT, PT, -R5, RZ, RZ ;  /* 0x000000ff0505c210 */ /* 0x000fc80007ffe1ff */
[----:B------:R-:W-:-:S05]  /*1510*/  SEL R29, R20, R5, !P0 ;  /* 0x00000005141d7207 */ /* 0x000fca0004000000 */
[--C-:B-1----:R-:W-:Y:S02]  /*1520*/  IMAD.MOV R23, RZ, RZ, -R29.reuse ;  /* 0x000000ffff177224 */ /* 0x102fe400078e0a1d */
[----:B------:R-:W-:Y:S02]  /*1530*/  IMAD R29, R16, UR4, R29 ;  /* 0x00000004101d7c24 */ /* 0x000fe4000f8e021d */
[----:B------:R-:W-:-:S04]  /*1540*/  IMAD R23, R0, R23, R13 ;  /* 0x0000001700177224 */ /* 0x000fc800078e020d */
[----:B------:R-:W-:-:S04]  /*1550*/  IMAD.SHL.U32 R23, R23, 0x4, RZ ;  /* 0x0000000417177824 */ /* 0x000fc800078e00ff */
[----:B------:R-:W-:-:S04]  /*1560*/  IMAD.HI.U32 R5, R12, R23, RZ ;  /* 0x000000170c057227 */ /* 0x000fc800078e00ff */
[----:B------:R-:W-:-:S04]  /*1570*/  IMAD.MOV R4, RZ, RZ, -R5 ;  /* 0x000000ffff047224 */ /* 0x000fc800078e0a05 */
[----:B------:R-:W-:-:S05]  /*1580*/  IMAD R4, R4, UR5, R23 ;  /* 0x0000000504047c24 */ /* 0x000fca000f8e0217 */
[----:B------:R-:W-:-:S13]  /*1590*/  ISETP.GE.U32.AND P2, PT, R4, UR5, PT ;  /* 0x0000000504007c0c */ /* 0x000fda000bf46070 */
[----:B------:R-:W-:Y:S01]  /*15a0*/  @P2 VIADD R4, R4, -UR5 ;  /* 0x8000000504042c36 */ /* 0x000fe20008000000 */
[----:B------:R-:W-:-:S04]  /*15b0*/  @P2 IADD3 R5, PT, PT, R5, 0x1, RZ ;  /* 0x0000000105052810 */ /* 0x000fc80007ffe0ff */
[----:B------:R-:W-:Y:S01]  /*15c0*/  ISETP.GE.U32.AND P3, PT, R4, UR5, PT ;  /* 0x0000000504007c0c */ /* 0x000fe2000bf66070 */
[----:B------:R-:W-:-:S04]  /*15d0*/  IMAD R4, R21, UR36, R23 ;  /* 0x0000002415047c24 */ /* 0x000fc8000f8e0217 */
[----:B------:R-:W-:-:S05]  /*15e0*/  IMAD R4, R29, UR6, R4 ;  /* 0x000000061d047c24 */ /* 0x000fca000f8e0204 */
[----:B------:R-:W-:-:S03]  /*15f0*/  LEA R4, P2, R4, UR8, 0x2 ;  /* 0x0000000804047c11 */ /* 0x000fc6000f8410ff */
[----:B------:R-:W-:Y:S01]  /*1600*/  @P3 VIADD R5, R5, 0x1 ;  /* 0x0000000105053836 */ /* 0x000fe20000000000 */
[----:B--2---:R-:W-:-:S04]  /*1610*/  IADD3 R27, PT, PT, R7, R6, RZ ;  /* 0x00000006071b7210 */ /* 0x004fc80007ffe0ff */
[----:B------:R-:W-:Y:S01]  /*1620*/  SEL R7, R14, R5, !P1 ;  /* 0x000000050e077207 */ /* 0x000fe20004800000 */
[----:B------:R-:W-:Y:S01]  /*1630*/  IMAD.X R5, RZ, RZ, UR9, P2 ;  /* 0x00000009ff057e24 */ /* 0x000fe200090e06ff */
[----:B------:R0:W-:Y:S02]  /*1640*/  STL [R26], R27 ;  /* 0x0000001b1a007387 */ /* 0x0001e40000100800 */
[----:B------:R-:W-:-:S03]  /*1650*/  LEA R28, R7, R2, 0x2 ;  /* 0x00000002071c7211 */ /* 0x000fc600078e10ff */
[----:B------:R-:W2:Y:S04]  /*1660*/  LDG.E.128.CONSTANT R4, desc[UR10][R4.64] ;  /* 0x0000000a04047981 */ /* 0x000ea8000c1e9d00 */
[----:B------:R-:W2:Y:S02]  /*1670*/  LDL R29, [R28] ;  /* 0x000000001c1d7983 */ /* 0x000ea40000100800 */
[----:B--2---:R-:W-:Y:S02]  /*1680*/  IMAD.IADD R29, R4, 0x1, R29 ;  /* 0x00000001041d7824 */ /* 0x004fe400078e021d */
[----:B------:R-:W-:-:S04]  /*1690*/  VIADD R4, R23, 0x1 ;  /* 0x0000000117047836 */ /* 0x000fc80000000000 */
[----:B0-----:R-:W-:Y:S01]  /*16a0*/  IMAD.HI.U32 R27, R12, R4, RZ ;  /* 0x000000040c1b7227 */ /* 0x001fe200078e00ff */
[----:B------:R0:W-:Y:S04]  /*16b0*/  STL [R28], R29 ;  /* 0x0000001d1c007387 */ /* 0x0001e80000100800 */
[----:B0-----:R-:W-:-:S05]  /*16c0*/  IADD3 R29, PT, PT, -R27, RZ, RZ ;  /* 0x000000ff1b1d7210 */ /* 0x001fca0007ffe1ff */
[----:B------:R-:W-:-:S05]  /*16d0*/  IMAD R26, R29, UR5, R4 ;  /* 0x000000051d1a7c24 */ /* 0x000fca000f8e0204 */
[----:B------:R-:W-:-:S13]  /*16e0*/  ISETP.GE.U32.AND P2, PT, R26, UR5, PT ;  /* 0x000000051a007c0c */ /* 0x000fda000bf46070 */
[----:B------:R-:W-:-:S05]  /*16f0*/  @P2 VIADD R26, R26, -UR5 ;  /* 0x800000051a1a2c36 */ /* 0x000fca0008000000 */
[----:B------:R-:W-:Y:S01]  /*1700*/  ISETP.GE.U32.AND P3, PT, R26, UR5, PT ;  /* 0x000000051a007c0c */ /* 0x000fe2000bf66070 */
[----:B------:R-:W-:-:S12]  /*1710*/  @P2 VIADD R27, R27, 0x1 ;  /* 0x000000011b1b2836 */ /* 0x000fd80000000000 */
[----:B------:R-:W-:-:S04]  /*1720*/  @P3 IADD3 R27, PT, PT, R27, 0x1, RZ ;  /* 0x000000011b1b3810 */ /* 0x000fc80007ffe0ff */
[----:B------:R-:W-:-:S05]  /*1730*/  SEL R27, R14, R27, !P1 ;  /* 0x0000001b0e1b7207 */ /* 0x000fca0004800000 */
[----:B------:R-:W-:-:S05]  /*1740*/  IMAD R27, R27, 0x4, R2 ;  /* 0x000000041b1b7824 */ /* 0x000fca00078e0202 */
[----:B------:R-:W2:Y:S02]  /*1750*/  LDL R4, [R27] ;  /* 0x000000001b047983 */ /* 0x000ea40000100800 */
[----:B--2---:R-:W-:Y:S01]  /*1760*/  IMAD.IADD R26, R5, 0x1, R4 ;  /* 0x00000001051a7824 */ /* 0x004fe200078e0204 */
[----:B------:R-:W-:-:S05]  /*1770*/  IADD3 R5, PT, PT, R23, 0x2, RZ ;  /* 0x0000000217057810 */ /* 0x000fca0007ffe0ff */
[----:B------:R-:W-:-:S04]  /*1780*/  IMAD.HI.U32 R29, R12, R5, RZ ;  /* 0x000000050c1d7227 */ /* 0x000fc800078e00ff */
[----:B------:R-:W-:-:S04]  /*1790*/  IMAD.MOV R4, RZ, RZ, -R29 ;  /* 0x000000ffff047224 */ /* 0x000fc800078e0a1d */
[----:B------:R-:W-:-:S05]  /*17a0*/  IMAD R5, R4, UR5, R5 ;  /* 0x0000000504057c24 */ /* 0x000fca000f8e0205 */
[----:B------:R-:W-:-:S13]  /*17b0*/  ISETP.GE.U32.AND P2, PT, R5, UR5, PT ;  /* 0x0000000505007c0c */ /* 0x000fda000bf46070 */
[----:B------:R-:W-:-:S05]  /*17c0*/  @P2 VIADD R5, R5, -UR5 ;  /* 0x8000000505052c36 */ /* 0x000fca0008000000 */
[----:B------:R-:W-:Y:S02]  /*17d0*/  ISETP.GE.U32.AND P3, PT, R5, UR5, PT ;  /* 0x0000000505007c0c */ /* 0x000fe4000bf66070 */
[----:B------:R-:W-:-:S11]  /*17e0*/  @P2 IADD3 R29, PT, PT, R29, 0x1, RZ ;  /* 0x000000011d1d2810 */ /* 0x000fd60007ffe0ff */
[----:B------:R-:W-:-:S05]  /*17f0*/  @P3 VIADD R29, R29, 0x1 ;  /* 0x000000011d1d3836 */ /* 0x000fca0000000000 */
[----:B------:R-:W-:Y:S01]  /*1800*/  SEL R29, R14, R29, !P1 ;  /* 0x0000001d0e1d7207 */ /* 0x000fe20004800000 */
[----:B------:R0:W-:Y:S04]  /*1810*/  STL [R27], R26 ;  /* 0x0000001a1b007387 */ /* 0x0001e80000100800 */
[----:B------:R-:W-:-:S05]  /*1820*/  IMAD R4, R29, 0x4, R2 ;  /* 0x000000041d047824 */ /* 0x000fca00078e0202 */
[----:B------:R-:W2:Y:S01]  /*1830*/  LDL R5, [R4] ;  /* 0x0000000004057983 */ /* 0x000ea20000100800 */
[----:B------:R-:W-:-:S05]  /*1840*/  IADD3 R23, PT, PT, R23, 0x3, RZ ;  /* 0x0000000317177810 */ /* 0x000fca0007ffe0ff */
[----:B0-----:R-:W-:-:S04]  /*1850*/  IMAD.HI.U32 R27, R12, R23, RZ ;  /* 0x000000170c1b7227 */ /* 0x001fc800078e00ff */
[----:B--2---:R-:W-:Y:S02]  /*1860*/  IMAD.IADD R5, R6, 0x1, R5 ;  /* 0x0000000106057824 */ /* 0x004fe400078e0205 */
[----:B------:R-:W-:-:S04]  /*1870*/  IMAD.MOV R6, RZ, RZ, -R27 ;  /* 0x000000ffff067224 */ /* 0x000fc800078e0a1b */
[----:B------:R-:W-:-:S05]  /*1880*/  IMAD R23, R6, UR5, R23 ;  /* 0x0000000506177c24 */ /* 0x000fca000f8e0217 */
[----:B------:R-:W-:-:S13]  /*1890*/  ISETP.GE.U32.AND P2, PT, R23, UR5, PT ;  /* 0x0000000517007c0c */ /* 0x000fda000bf46070 */
[----:B------:R-:W-:-:S04]  /*18a0*/  @P2 IADD3 R23, PT, PT, R23, -UR5, RZ ;  /* 0x8000000517172c10 */ /* 0x000fc8000fffe0ff */
[----:B------:R-:W-:Y:S01]  /*18b0*/  ISETP.GE.U32.AND P3, PT, R23, UR5, PT ;  /* 0x0000000517007c0c */ /* 0x000fe2000bf66070 */
[----:B------:R-:W-:-:S12]  /*18c0*/  @P2 VIADD R27, R27, 0x1 ;  /* 0x000000011b1b2836 */ /* 0x000fd80000000000 */
[----:B------:R-:W-:-:S05]  /*18d0*/  @P3 VIADD R27, R27, 0x1 ;  /* 0x000000011b1b3836 */ /* 0x000fca0000000000 */
[----:B------:R-:W-:-:S04]  /*18e0*/  SEL R27, R14, R27, !P1 ;  /* 0x0000001b0e1b7207 */ /* 0x000fc80004800000 */
[----:B------:R-:W-:Y:S01]  /*18f0*/  LEA R26, R27, R2, 0x2 ;  /* 0x000000021b1a7211 */ /* 0x000fe200078e10ff */
[----:B------:R0:W-:Y:S04]  /*1900*/  STL [R4], R5 ;  /* 0x0000000504007387 */ /* 0x0001e80000100800 */
[----:B------:R-:W2:Y:S01]  /*1910*/  LDL R6, [R26] ;  /* 0x000000001a067983 */ /* 0x000ea20000100800 */
[----:B------:R-:W-:-:S05]  /*1920*/  IABS R27, R11 ;  /* 0x0000000b001b7213 */ /* 0x000fca0000000000 */
[----:B------:R-:W-:-:S04]  /*1930*/  IMAD.HI.U32 R23, R18, R27, RZ ;  /* 0x0000001b12177227 */ /* 0x000fc800078e00ff */
[----:B------:R-:W-:-:S05]  /*1940*/  IMAD R28, R23, R22, R27 ;  /* 0x00000016171c7224 */ /* 0x000fca00078e021b */
[----:B------:R-:W-:Y:S02]  /*1950*/  ISETP.GT.U32.AND P3, PT, R15, R28, PT ;  /* 0x0000001c0f00720c */ /* 0x000fe40003f64070 */
[----:B------:R-:W-:-:S11]  /*1960*/  LOP3.LUT R27, R11, R0, RZ, 0x3c, !PT ;  /* 0x000000000b1b7212 */ /* 0x000fd600078e3cff */
[----:B------:R-:W-:-:S05]  /*1970*/  @!P3 IMAD.IADD R28, R28, 0x1, -R19 ;  /* 0x000000011c1cb824 */ /* 0x000fca00078e0a13 */
[----:B------:R-:W-:Y:S02]  /*1980*/  ISETP.GE.U32.AND P2, PT, R28, R15, PT ;  /* 0x0000000f1c00720c */ /* 0x000fe40003f46070 */
[----:B------:R-:W-:Y:S01]  /*1990*/  ISETP.GE.AND P4, PT, R27, RZ, PT ;  /* 0x000000ff1b00720c */ /* 0x000fe20003f86270 */
[----:B------:R-:W-:-:S10]  /*19a0*/  @!P3 VIADD R23, R23, 0x1 ;  /* 0x000000011717b836 */ /* 0x000fd40000000000 */
[----:B------:R-:W-:-:S05]  /*19b0*/  @P2 IADD3 R23, PT, PT, R23, 0x1, RZ ;  /* 0x0000000117172810 */ /* 0x000fca0007ffe0ff */
[----:B------:R-:W-:-:S05]  /*19c0*/  @!P4 IMAD.MOV R23, RZ, RZ, -R23 ;  /* 0x000000ffff17c224 */ /* 0x000fca00078e0a17 */
[----:B------:R-:W-:-:S05]  /*19d0*/  SEL R29, R20, R23, !P0 ;  /* 0x00000017141d7207 */ /* 0x000fca0004000000 */
[----:B------:R-:W-:-:S04]  /*19e0*/  IMAD.MOV R23, RZ, RZ, -R29 ;  /* 0x000000ffff177224 */ /* 0x000fc800078e0a1d */
[----:B------:R-:W-:-:S05]  /*19f0*/  IMAD R23, R0, R23, R11 ;  /* 0x0000001700177224 */ /* 0x000fca00078e020b */
[----:B------:R-:W-:-:S05]  /*1a00*/  SHF.L.U32 R23, R23, 0x2, RZ ;  /* 0x0000000217177819 */ /* 0x000fca00000006ff */
[----:B0-----:R-:W-:-:S04]  /*1a10*/  IMAD.HI.U32 R5, R12, R23, RZ ;  /* 0x000000170c057227 */ /* 0x001fc800078e00ff */
[----:B------:R-:W-:-:S04]  /*1a20*/  IMAD.MOV R4, RZ, RZ, -R5 ;  /* 0x000000ffff047224 */ /* 0x000fc800078e0a05 */
[----:B------:R-:W-:-:S05]  /*1a30*/  IMAD R4, R4, UR5, R23 ;  /* 0x0000000504047c24 */ /* 0x000fca000f8e0217 */
[----:B------:R-:W-:-:S13]  /*1a40*/  ISETP.GE.U32.AND P2, PT, R4, UR5, PT ;  /* 0x0000000504007c0c */ /* 0x000fda000bf46070 */
[----:B------:R-:W-:-:S04]  /*1a50*/  @P2 IADD3 R4, PT, PT, R4, -UR5, RZ ;  /* 0x8000000504042c10 */ /* 0x000fc8000fffe0ff */
[----:B------:R-:W-:Y:S01]  /*1a60*/  ISETP.GE.U32.AND P3, PT, R4, UR5, PT ;  /* 0x0000000504007c0c */ /* 0x000fe2000bf66070 */
[----:B------:R-:W-:Y:S02]  /*1a70*/  IMAD R29, R16, UR4, R29 ;  /* 0x00000004101d7c24 */ /* 0x000fe4000f8e021d */
[----:B------:R-:W-:Y:S02]  /*1a80*/  IMAD R4, R21, UR36, R23 ;  /* 0x0000002415047c24 */ /* 0x000fe4000f8e0217 */
[----:B------:R-:W-:Y:S02]  /*1a90*/  @P2 VIADD R5, R5, 0x1 ;  /* 0x0000000105052836 */ /* 0x000fe40000000000 */
[----:B------:R-:W-:-:S06]  /*1aa0*/  IMAD R4, R29, UR6, R4 ;  /* 0x000000061d047c24 */ /* 0x000fcc000f8e0204 */
[----:B------:R-:W-:Y:S01]  /*1ab0*/  @P3 VIADD R5, R5, 0x1 ;  /* 0x0000000105053836 */ /* 0x000fe20000000000 */
[----:B------:R-:W-:Y:S01]  /*1ac0*/  LEA R4, P2, R4, UR8, 0x2 ;  /* 0x0000000804047c11 */ /* 0x000fe2000f8410ff */
[----:B--2---:R-:W-:-:S03]  /*1ad0*/  IMAD.IADD R27, R7, 0x1, R6 ;  /* 0x00000001071b7824 */ /* 0x004fc600078e0206 */
[----:B------:R-:W-:Y:S02]  /*1ae0*/  SEL R7, R14, R5, !P1 ;  /* 0x000000050e077207 */ /* 0x000fe40004800000 */
[----:B------:R-:W-:-:S03]  /*1af0*/  IADD3.X R5, PT, PT, RZ, UR9, RZ, P2, !PT ;  /* 0x00000009ff057c10 */ /* 0x000fc600097fe4ff */
[----:B------:R-:W-:Y:S01]  /*1b00*/  IMAD R28, R7, 0x4, R2 ;  /* 0x00000004071c7824 */ /* 0x000fe200078e0202 */
[----:B------:R0:W-:Y:S04]  /*1b10*/  STL [R26], R27 ;  /* 0x0000001b1a007387 */ /* 0x0001e80000100800 */
[----:B------:R-:W2:Y:S04]  /*1b20*/  LDL R29, [R28] ;  /* 0x000000001c1d7983 */ /* 0x000ea80000100800 */
[----:B------:R-:W2:Y:S02]  /*1b30*/  LDG.E.128.CONSTANT R4, desc[UR10][R4.64] ;  /* 0x0000000a04047981 */ /* 0x000ea4000c1e9d00 */
[----:B--2---:R-:W-:Y:S01]  /*1b40*/  IMAD.IADD R29, R4, 0x1, R29 ;  /* 0x00000001041d7824 */ /* 0x004fe200078e021d */
[----:B------:R-:W-:-:S05]  /*1b50*/  IADD3 R4, PT, PT, R23, 0x1, RZ ;  /* 0x0000000117047810 */ /* 0x000fca0007ffe0ff */
[----:B0-----:R-:W-:Y:S01]  /*1b60*/  IMAD.HI.U32 R27, R12, R4, RZ ;  /* 0x000000040c1b7227 */ /* 0x001fe200078e00ff */
[----:B------:R0:W-:Y:S03]  /*1b70*/  STL [R28], R29 ;  /* 0x0000001d1c007387 */ /* 0x0001e60000100800 */
[----:B0-----:R-:W-:-:S04]  /*1b80*/  IMAD.MOV R29, RZ, RZ, -R27 ;  /* 0x000000ffff1d7224 */ /* 0x001fc800078e0a1b */
[----:B------:R-:W-:-:S05]  /*1b90*/  IMAD R26, R29, UR5, R4 ;  /* 0x000000051d1a7c24 */ /* 0x000fca000f8e0204 */
[----:B------:R-:W-:-:S13]  /*1ba0*/  ISETP.GE.U32.AND P2, PT, R26, UR5, PT ;  /* 0x000000051a007c0c */ /* 0x000fda000bf46070 */
[----:B------:R-:W-:-:S05]  /*1bb0*/  @P2 VIADD R26, R26, -UR5 ;  /* 0x800000051a1a2c36 */ /* 0x000fca0008000000 */
[----:B------:R-:W-:Y:S02]  /*1bc0*/  ISETP.GE.U32.AND P3, PT, R26, UR5, PT ;  /* 0x000000051a007c0c */ /* 0x000fe4000bf66070 */
[----:B------:R-:W-:-:S11]  /*1bd0*/  @P2 IADD3 R27, PT, PT, R27, 0x1, RZ ;  /* 0x000000011b1b2810 */ /* 0x000fd60007ffe0ff */
[----:B------:R-:W-:-:S05]  /*1be0*/  @P3 VIADD R27, R27, 0x1 ;  /* 0x000000011b1b3836 */ /* 0x000fca0000000000 */
[----:B------:R-:W-:-:S05]  /*1bf0*/  SEL R27, R14, R27, !P1 ;  /* 0x0000001b0e1b7207 */ /* 0x000fca0004800000 */
[----:B------:R-:W-:-:S05]  /*1c00*/  IMAD R27, R27, 0x4, R2 ;  /* 0x000000041b1b7824 */ /* 0x000fca00078e0202 */
[----:B------:R-:W2:Y:S02]  /*1c10*/  LDL R4, [R27] ;  /* 0x000000001b047983 */ /* 0x000ea40000100800 */
[----:B--2---:R-:W-:Y:S01]  /*1c20*/  IADD3 R26, PT, PT, R5, R4, RZ ;  /* 0x00000004051a7210 */ /* 0x004fe20007ffe0ff */
[----:B------:R-:W-:-:S04]  /*1c30*/  VIADD R5, R23, 0x2 ;  /* 0x0000000217057836 */ /* 0x000fc80000000000 */
[----:B------:R-:W-:-:S04]  /*1c40*/  IMAD.HI.U32 R29, R12, R5, RZ ;  /* 0x000000050c1d7227 */ /* 0x000fc800078e00ff */
        /* <DEDUP_REMOVED lines=11> */
[----:B------:R-:W-:-:S04]  /*1d00*/  VIADD R23, R23, 0x3 ;  /* 0x0000000317177836 */ /* 0x000fc80000000000 */
[----:B0-----:R-:W-:Y:S01]  /*1d10*/  IMAD.HI.U32 R27, R12, R23, RZ ;  /* 0x000000170c1b7227 */ /* 0x001fe200078e00ff */
[----:B------:R-:W-:-:S03]  /*1d20*/  IABS R29, R9 ;  /* 0x00000009001d7213 */ /* 0x000fc60000000000 */
[----:B--2---:R-:W-:Y:S01]  /*1d30*/  IMAD.IADD R5, R6, 0x1, R5 ;  /* 0x0000000106057824 */ /* 0x004fe200078e0205 */
[----:B------:R-:W-:-:S05]  /*1d40*/  IADD3 R6, PT, PT, -R27, RZ, RZ ;  /* 0x000000ff1b067210 */ /* 0x000fca0007ffe1ff */
[----:B------:R-:W-:-:S05]  /*1d50*/  IMAD R23, R6, UR5, R23 ;  /* 0x0000000506177c24 */ /* 0x000fca000f8e0217 */
[----:B------:R-:W-:-:S13]  /*1d60*/  ISETP.GE.U32.AND P2, PT, R23, UR5, PT ;  /* 0x0000000517007c0c */ /* 0x000fda000bf46070 */
[----:B------:R-:W-:-:S05]  /*1d70*/  @P2 VIADD R23, R23, -UR5 ;  /* 0x8000000517172c36 */ /* 0x000fca0008000000 */
[----:B------:R-:W-:Y:S01]  /*1d80*/  ISETP.GE.U32.AND P3, PT, R23, UR5, PT ;  /* 0x0000000517007c0c */ /* 0x000fe2000bf66070 */
[----:B------:R-:W-:-:S12]  /*1d90*/  @P2 VIADD R27, R27, 0x1 ;  /* 0x000000011b1b2836 */ /* 0x000fd80000000000 */
[----:B------:R-:W-:-:S04]  /*1da0*/  @P3 IADD3 R27, PT, PT, R27, 0x1, RZ ;  /* 0x000000011b1b3810 */ /* 0x000fc80007ffe0ff */
[----:B------:R-:W-:Y:S01]  /*1db0*/  SEL R23, R14, R27, !P1 ;  /* 0x0000001b0e177207 */ /* 0x000fe20004800000 */
[----:B------:R0:W-:Y:S04]  /*1dc0*/  STL [R4], R5 ;  /* 0x0000000504007387 */ /* 0x0001e80000100800 */
[----:B------:R-:W-:-:S05]  /*1dd0*/  IMAD R23, R23, 0x4, R2 ;  /* 0x0000000417177824 */ /* 0x000fca00078e0202 */
[----:B------:R-:W2:Y:S01]  /*1de0*/  LDL R6, [R23] ;  /* 0x0000000017067983 */ /* 0x000ea20000100800 */
[----:B------:R-:W-:-:S04]  /*1df0*/  IMAD.HI.U32 R27, R18, R29, RZ ;  /* 0x0000001d121b7227 */ /* 0x000fc800078e00ff */
[----:B------:R-:W-:-:S05]  /*1e00*/  IMAD R22, R27, R22, R29 ;  /* 0x000000161b167224 */ /* 0x000fca00078e021d */
[----:B------:R-:W-:-:S13]  /*1e10*/  ISETP.GT.U32.AND P3, PT, R15, R22, PT ;  /* 0x000000160f00720c */ /* 0x000fda0003f64070 */
[----:B------:R-:W-:Y:S01]  /*1e20*/  @!P3 IMAD.IADD R22, R22, 0x1, -R19 ;  /* 0x000000011616b824 */ /* 0x000fe200078e0a13 */
[----:B------:R-:W-:-:S04]  /*1e30*/  LOP3.LUT R19, R9, R0, RZ, 0x3c, !PT ;  /* 0x0000000009137212 */ /* 0x000fc800078e3cff */
[----:B------:R-:W-:Y:S02]  /*1e40*/  ISETP.GE.U32.AND P2, PT, R22, R15, PT ;  /* 0x0000000f1600720c */ /* 0x000fe40003f46070 */
[----:B------:R-:W-:Y:S02]  /*1e50*/  ISETP.GE.AND P4, PT, R19, RZ, PT ;  /* 0x000000ff1300720c */ /* 0x000fe40003f86270 */
[----:B------:R-:W-:-:S09]  /*1e60*/  @!P3 IADD3 R27, PT, PT, R27, 0x1, RZ ;  /* 0x000000011b1bb810 */ /* 0x000fd20007ffe0ff */
[----:B------:R-:W-:-:S04]  /*1e70*/  @P2 VIADD R27, R27, 0x1 ;  /* 0x000000011b1b2836 */ /* 0x000fc80000000000 */
[----:B------:R-:W-:-:S05]  /*1e80*/  @!P4 IMAD.MOV R27, RZ, RZ, -R27 ;  /* 0x000000ffff1bc224 */ /* 0x000fca00078e0a1b */
[----:B------:R-:W-:-:S04]  /*1e90*/  SEL R27, R20, R27, !P0 ;  /* 0x0000001b141b7207 */ /* 0x000fc80004000000 */
[----:B------:R-:W-:-:S05]  /*1ea0*/  IADD3 R19, PT, PT, -R27, RZ, RZ ;  /* 0x000000ff1b137210 */ /* 0x000fca0007ffe1ff */
[----:B------:R-:W-:-:S04]  /*1eb0*/  IMAD R19, R0, R19, R9 ;  /* 0x0000001300137224 */ /* 0x000fc800078e0209 */
[----:B------:R-:W-:-:S04]  /*1ec0*/  IMAD.SHL.U32 R19, R19, 0x4, RZ ;  /* 0x0000000413137824 */ /* 0x000fc800078e00ff */
        /* <DEDUP_REMOVED lines=9> */
[----:B------:R-:W-:Y:S01]  /*1f60*/  IMAD R4, R27, UR6, R4 ;  /* 0x000000061b047c24 */ /* 0x000fe2000f8e0204 */
[----:B------:R-:W-:Y:S02]  /*1f70*/  R2UR UR6, R24 ;  /* 0x00000000180672ca */ /* 0x000fe400000e0000 */
[----:B------:R-:W-:-:S03]  /*1f80*/  R2UR UR7, R25 ;  /* 0x00000000190772ca */ /* 0x000fc600000e0000 */
[----:B------:R-:W-:Y:S01]  /*1f90*/  @P2 VIADD R5, R5, 0x1 ;  /* 0x0000000105052836 */ /* 0x000fe20000000000 */
[----:B------:R-:W-:-:S04]  /*1fa0*/  LEA R4, P0, R4, UR8, 0x2 ;  /* 0x0000000804047c11 */ /* 0x000fc8000f8010ff */
[----:B------:R-:W-:Y:S02]  /*1fb0*/  SEL R21, R14, R5, !P1 ;  /* 0x000000050e157207 */ /* 0x000fe40004800000 */
[----:B------:R-:W-:-:S03]  /*1fc0*/  IADD3.X R5, PT, PT, RZ, UR9, RZ, P0, !PT ;  /* 0x00000009ff057c10 */ /* 0x000fc600087fe4ff */
[----:B------:R-:W-:Y:S02]  /*1fd0*/  IMAD R20, R21, 0x4, R2 ;  /* 0x0000000415147824 */ /* 0x000fe400078e0202 */
[----:B--2---:R-:W-:Y:S02]  /*1fe0*/  IMAD.IADD R22, R7, 0x1, R6 ;  /* 0x0000000107167824 */ /* 0x004fe400078e0206 */
[----:B------:R-:W2:Y:S04]  /*1ff0*/  LDG.E.128.CONSTANT R4, desc[UR6][R4.64] ;  /* 0x0000000604047981 */ /* 0x000ea8000c1e9d00 */
[----:B------:R0:W-:Y:S04]  /*2000*/  STL [R23], R22 ;  /* 0x0000001617007387 */ /* 0x0001e80000100800 */
[----:B------:R-:W2:Y:S01]  /*2010*/  LDL R21, [R20] ;  /* 0x0000000014157983 */ /* 0x000ea20000100800 */
        /* <DEDUP_REMOVED lines=10> */
[----:B--2---:R-:W-:-:S03]  /*20c0*/  IMAD.IADD R21, R4, 0x1, R21 ;  /* 0x0000000104157824 */ /* 0x004fc600078e0215 */
[----:B------:R-:W-:Y:S02]  /*20d0*/  LEA R4, R29, R2, 0x2 ;  /* 0x000000021d047211 */ /* 0x000fe400078e10ff */
[----:B------:R1:W-:Y:S04]  /*20e0*/  STL [R20], R21 ;  /* 0x0000001514007387 */ /* 0x0003e80000100800 */
[----:B0-----:R-:W1:Y:S01]  /*20f0*/  LDL R22, [R4] ;  /* 0x0000000004167983 */ /* 0x001e620000100800 */
        /* <DEDUP_REMOVED lines=9> */
[----:B------:R-:W-:Y:S02]  /*2190*/  SEL R27, R14, R27, !P1 ;  /* 0x0000001b0e1b7207 */ /* 0x000fe40004800000 */
[----:B-1----:R-:W-:-:S03]  /*21a0*/  IADD3 R21, PT, PT, R5, R22, RZ ;  /* 0x0000001605157210 */ /* 0x002fc60007ffe0ff */
[----:B------:R-:W-:Y:S02]  /*21b0*/  IMAD R5, R27, 0x4, R2 ;  /* 0x000000041b057824 */ /* 0x000fe400078e0202 */
[----:B------:R0:W-:Y:S04]  /*21c0*/  STL [R4], R21 ;  /* 0x0000001504007387 */ /* 0x0001e80000100800 */
[----:B------:R-:W2:Y:S01]  /*21d0*/  LDL R23, [R5] ;  /* 0x0000000005177983 */ /* 0x000ea20000100800 */
[----:B------:R-:W-:-:S04]  /*21e0*/  VIADD R19, R19, 0x3 ;  /* 0x0000000313137836 */ /* 0x000fc80000000000 */
[----:B------:R-:W-:-:S05]  /*21f0*/  IMAD.HI.U32 R27, R12, R19, RZ ;  /* 0x000000130c1b7227 */ /* 0x000fca00078e00ff */
[----:B------:R-:W-:-:S05]  /*2200*/  IADD3 R12, PT, PT, -R27, RZ, RZ ;  /* 0x000000ff1b0c7210 */ /* 0x000fca0007ffe1ff */
[----:B------:R-:W-:-:S05]  /*2210*/  IMAD R19, R12, UR5, R19 ;  /* 0x000000050c137c24 */ /* 0x000fca000f8e0213 */
[----:B------:R-:W-:-:S13]  /*2220*/  ISETP.GE.U32.AND P0, PT, R19, UR5, PT ;  /* 0x0000000513007c0c */ /* 0x000fda000bf06070 */
[----:B------:R-:W-:-:S05]  /*2230*/  @P0 VIADD R19, R19, -UR5 ;  /* 0x8000000513130c36 */ /* 0x000fca0008000000 */
[----:B------:R-:W-:Y:S01]  /*2240*/  ISETP.GE.U32.AND P2, PT, R19, UR5, PT ;  /* 0x0000000513007c0c */ /* 0x000fe2000bf46070 */
[----:B------:R-:W-:-:S12]  /*2250*/  @P0 VIADD R27, R27, 0x1 ;  /* 0x000000011b1b0836 */ /* 0x000fd80000000000 */
[----:B------:R-:W-:-:S04]  /*2260*/  @P2 IADD3 R27, PT, PT, R27, 0x1, RZ ;  /* 0x000000011b1b2810 */ /* 0x000fc80007ffe0ff */
[----:B------:R-:W-:-:S05]  /*2270*/  SEL R27, R14, R27, !P1 ;  /* 0x0000001b0e1b7207 */ /* 0x000fca0004800000 */
[----:B------:R-:W-:Y:S02]  /*2280*/  IMAD R27, R27, 0x4, R2 ;  /* 0x000000041b1b7824 */ /* 0x000fe400078e0202 */
[----:B--2---:R-:W-:-:S05]  /*2290*/  IMAD.IADD R6, R6, 0x1, R23 ;  /* 0x0000000106067824 */ /* 0x004fca00078e0217 */
[----:B------:R1:W-:Y:S04]  /*22a0*/  STL [R5], R6 ;  /* 0x0000000605007387 */ /* 0x0003e80000100800 */
[----:B0-----:R-:W2:Y:S01]  /*22b0*/  LDL R4, [R27] ;  /* 0x000000001b047983 */ /* 0x001ea20000100800 */
[----:B------:R-:W-:-:S04]  /*22c0*/  IADD3 R3, PT, PT, R8, R3, R8 ;  /* 0x0000000308037210 */ /* 0x000fc80007ffe008 */
[----:B------:R-:W-:-:S04]  /*22d0*/  IADD3 R3, PT, PT, R8, R3, R8 ;  /* 0x0000000308037210 */ /* 0x000fc80007ffe008 */
[----:B------:R-:W-:Y:S01]  /*22e0*/  ISETP.GE.AND P0, PT, R3, R10, PT ;  /* 0x0000000a0300720c */ /* 0x000fe20003f06270 */
[C---:B------:R-:W-:Y:S01]  /*22f0*/  IMAD R11, R8.reuse, 0x4, R11 ;  /* 0x00000004080b7824 */ /* 0x040fe200078e020b */
[C---:B------:R-:W-:Y:S01]  /*2300*/  LEA R9, R8.reuse, R9, 0x2 ;  /* 0x0000000908097211 */ /* 0x040fe200078e10ff */
[----:B------:R-:W-:Y:S01]  /*2310*/  IMAD R13, R8, 0x4, R13 ;  /* 0x00000004080d7824 */ /* 0x000fe200078e020d */
[----:B--2---:R-:W-:-:S05]  /*2320*/  IADD3 R4, PT, PT, R7, R4, RZ ;  /* 0x0000000407047210 */ /* 0x004fca0007ffe0ff */
[----:B------:R1:W-:Y:S04]  /*2330*/  STL [R27], R4 ;  /* 0x000000041b007387 */ /* 0x0003e80000100800 */
[----:B------:R-:W-:Y:S05]  /*2340*/  @!P0 BRA `(.L_x_25) ;  /* 0xffffffe800a48947 */ /* 0x000fea000383ffff */
.L_x_21:
[----:B------:R-:W-:Y:S05]  /*2350*/  WARPSYNC.ALL ;  /* 0x0000000000007948 */ /* 0x000fea0003800000 */
[----:B------:R-:W0:Y:S02]  /*2360*/  LDCU UR4, c[0x0][0x3c8] ;  /* 0x00007900ff0477ac */ /* 0x000e240008000800 */
[----:B01----:R-:W-:Y:S01]  /*2370*/  IMAD.U32 R4, RZ, RZ, UR4 ;  /* 0x00000004ff047e24 */ /* 0x003fe2000f8e00ff */
[----:B------:R-:W-:Y:S04]  /*2380*/  BAR.SYNC.DEFER_BLOCKING 0x0 ;  /* 0x0000000000007b1d */ /* 0x000fe80000010000 */
[----:B------:R-:W-:-:S13]  /*2390*/  ISETP.GE.AND P0, PT, R4, 0x1, PT ;  /* 0x000000010400780c */ /* 0x000fda0003f06270 */
[----:B------:R-:W-:Y:S05]  /*23a0*/  @!P0 BRA `(.L_x_26) ;  /* 0x0000000400048947 */ /* 0x000fea0003800000 */
[----:B------:R-:W0:Y:S01]  /*23b0*/  S2UR UR5, SR_CgaCtaId ;  /* 0x00000000000579c3 */ /* 0x000e220000008800 */
[----:B------:R-:W-:Y:S01]  /*23c0*/  UMOV UR4, 0x400 ;  /* 0x0000040000047882 */ /* 0x000fe20000000000 */
[----:B------:R-:W-:Y:S01]  /*23d0*/  IMAD.MOV.U32 R3, RZ, RZ, RZ ;  /* 0x000000ffff037224 */ /* 0x000fe200078e00ff */
[----:B------:R-:W1:Y:S01]  /*23e0*/  LDCU UR6, c[0x0][0x360] ;  /* 0x00006c00ff0677ac */ /* 0x000e620008000800 */
[----:B0-----:R-:W-:-:S06]  /*23f0*/  ULEA UR4, UR5, UR4, 0x18 ;  /* 0x0000000405047291 */ /* 0x001fcc000f8ec0ff */
[----:B-1----:R-:W-:-:S07]  /*2400*/  LEA R0, R17, UR4, 0x2 ;  /* 0x0000000411007c11 */ /* 0x002fce000f8e10ff */
.L_x_31:
[----:B------:R-:W-:-:S05]  /*2410*/  LEA R4, R3, R2, 0x2 ;  /* 0x0000000203047211 */ /* 0x000fca00078e10ff */
[----:B------:R-:W3:Y:S01]  /*2420*/  LDL R5, [R4] ;  /* 0x0000000004057983 */ /* 0x000ee20000100800 */
[----:B------:R-:W-:Y:S01]  /*2430*/  UISETP.GE.U32.AND UP0, UPT, UR6, 0x42, UPT ;  /* 0x000000420600788c */ /* 0x000fe2000bf06070 */
[----:B------:R-:W-:Y:S02]  /*2440*/  ISETP.GT.U32.AND P1, PT, R17, 0x1f, PT ;  /* 0x0000001f1100780c */ /* 0x000fe40003f24070 */
[----:B---3--:R0:W-:Y:S06]  /*2450*/  STS [R0], R5 ;  /* 0x0000000500007388 */ /* 0x0081ec0000000800 */
[----:B------:R-:W-:Y:S05]  /*2460*/  BRA.U !UP0, `(.L_x_27) ;  /* 0x0000000108307547 */ /* 0x000fea000b800000 */
[----:B------:R-:W-:-:S07]  /*2470*/  IMAD.U32 R4, RZ, RZ, UR6 ;  /* 0x00000006ff047e24 */ /* 0x000fce000f8e00ff */
.L_x_28:
[----:B------:R-:W-:-:S04]  /*2480*/  SHF.R.U32.HI R8, RZ, 0x1, R4 ;  /* 0x00000001ff087819 */ /* 0x000fc80000011604 */
[----:B------:R-:W-:-:S13]  /*2490*/  ISETP.GE.U32.AND P0, PT, R17, R8, PT ;  /* 0x000000081100720c */ /* 0x000fda0003f06070 */
[----:B0-----:R-:W-:Y:S01]  /*24a0*/  @!P0 LEA R5, R8, R0, 0x2 ;  /* 0x0000000008058211 */ /* 0x001fe200078e10ff */
[----:B------:R-:W-:Y:S05]  /*24b0*/  @!P0 LDS R6, [R0] ;  /* 0x0000000000068984 */ /* 0x000fea0000000800 */
[----:B------:R-:W0:Y:S02]  /*24c0*/  @!P0 LDS R5, [R5] ;  /* 0x0000000005058984 */ /* 0x000e240000000800 */
[----:B0-----:R-:W-:-:S05]  /*24d0*/  @!P0 IMAD.IADD R7, R5, 0x1, R6 ;  /* 0x0000000105078824 */ /* 0x001fca00078e0206 */
[----:B------:R1:W-:Y:S01]  /*24e0*/  @!P0 STS [R0], R7 ;  /* 0x0000000700008388 */ /* 0x0003e20000000800 */
[----:B------:R-:W-:Y:S01]  /*24f0*/  BAR.SYNC.DEFER_BLOCKING 0x0 ;  /* 0x0000000000007b1d */ /* 0x000fe20000010000 */
[----:B------:R-:W-:Y:S02]  /*2500*/  ISETP.GT.U32.AND P0, PT, R4, 0x83, PT ;  /* 0x000000830400780c */ /* 0x000fe40003f04070 */
[----:B------:R-:W-:-:S11]  /*2510*/  MOV R4, R8 ;  /* 0x0000000800047202 */ /* 0x000fd60000000f00 */
[----:B-1----:R-:W-:Y:S05]  /*2520*/  @P0 BRA `(.L_x_28) ;  /* 0xfffffffc00d40947 */ /* 0x002fea000383ffff */
.L_x_27:
[----:B------:R-:W-:Y:S04]  /*2530*/  BSSY.RECONVERGENT B0, `(.L_x_29) ;  /* 0x000001a000007945 */ /* 0x000fe80003800200 */
[----:B------:R-:W-:Y:S05]  /*2540*/  @P1 BRA `(.L_x_30) ;  /* 0x0000000000601947 */ /* 0x000fea0003800000 */
[----:B------:R-:W-:Y:S04]  /*2550*/  LDS R4, [R0+0x80] ;  /* 0x0000800000047984 */ /* 0x000fe80000000800 */
[----:B0-----:R-:W0:Y:S02]  /*2560*/  LDS R5, [R0] ;  /* 0x0000000000057984 */ /* 0x001e240000000800 */
[----:B0-----:R-:W-:-:S05]  /*2570*/  IMAD.IADD R5, R4, 0x1, R5 ;  /* 0x0000000104057824 */ /* 0x001fca00078e0205 */
[----:B------:R-:W-:Y:S04]  /*2580*/  STS [R0], R5 ;  /* 0x0000000500007388 */ /* 0x000fe80000000800 */
[----:B------:R-:W-:Y:S04]  /*2590*/  LDS R4, [R0+0x40] ;  /* 0x0000400000047984 */ /* 0x000fe80000000800 */
[----:B------:R-:W0:Y:S02]  /*25a0*/  LDS R7, [R0] ;  /* 0x0000000000077984 */ /* 0x000e240000000800 */
[----:B0-----:R-:W-:-:S05]  /*25b0*/  IADD3 R7, PT, PT, R4, R7, RZ ;  /* 0x0000000704077210 */ /* 0x001fca0007ffe0ff */
[----:B------:R-:W-:Y:S04]  /*25c0*/  STS [R0], R7 ;  /* 0x0000000700007388 */ /* 0x000fe80000000800 */
[----:B------:R-:W-:Y:S04]  /*25d0*/  LDS R4, [R0+0x20] ;  /* 0x0000200000047984 */ /* 0x000fe80000000800 */
[----:B------:R-:W0:Y:S02]  /*25e0*/  LDS R9, [R0] ;  /* 0x0000000000097984 */ /* 0x000e240000000800 */
        /* <DEDUP_REMOVED lines=13> */
[----:B------:R1:W-:Y:S02]  /*26c0*/  STS [R0], R7 ;  /* 0x0000000700007388 */ /* 0x0003e40000000800 */
.L_x_30:
[----:B------:R-:W-:Y:S05]  /*26d0*/  BSYNC.RECONVERGENT B0 ;  /* 0x0000000000007941 */ /* 0x000fea0003800200 */
.L_x_29:
[----:B------:R-:W-:Y:S01]  /*26e0*/  BAR.SYNC.DEFER_BLOCKING 0x0 ;  /* 0x0000000000007b1d */ /* 0x000fe20000010000 */
[----:B------:R-:W-:-:S07]  /*26f0*/  ISETP.NE.AND P0, PT, R17, RZ, PT ;  /* 0x000000ff1100720c */ /* 0x000fce0003f05270 */
[----:B------:R-:W3:Y:S06]  /*2700*/  LDC R4, c[0x0][0x3c8] ;  /* 0x0000f200ff047b82 */ /* 0x000eec0000000800 */
[----:B-1----:R-:W0:Y:S01]  /*2710*/  @!P0 S2R R7, SR_CgaCtaId ;  /* 0x0000000000078919 */ /* 0x002e220000008800 */
[----:B------:R-:W-:-:S04]  /*2720*/  @!P0 MOV R6, 0x400 ;  /* 0x0000040000068802 */ /* 0x000fc80000000f00 */
[----:B0-----:R-:W-:Y:S01]  /*2730*/  @!P0 LEA R5, R7, R6, 0x18 ;  /* 0x0000000607058211 */ /* 0x001fe200078ec0ff */
[----:B------:R-:W-:-:S05]  /*2740*/  @!P0 VIADD R6, R6, 0x1000 ;  /* 0x0000100006068836 */ /* 0x000fca0000000000 */
[----:B------:R-:W0:Y:S01]  /*2750*/  @!P0 LDS R5, [R5] ;  /* 0x0000000005058984 */ /* 0x000e220000000800 */
[----:B------:R-:W-:-:S04]  /*2760*/  @!P0 LEA R6, R7, R6, 0x18 ;  /* 0x0000000607068211 */ /* 0x000fc800078ec0ff */
[C---:B------:R-:W-:Y:S01]  /*2770*/  @!P0 LEA R6, R3.reuse, R6, 0x2 ;  /* 0x0000000603068211 */ /* 0x040fe200078e10ff */
[----:B------:R-:W-:-:S04]  /*2780*/  VIADD R3, R3, 0x1 ;  /* 0x0000000103037836 */ /* 0x000fc80000000000 */
[----:B0-----:R0:W-:Y:S01]  /*2790*/  @!P0 STS [R6], R5 ;  /* 0x0000000506008388 */ /* 0x0011e20000000800 */
[----:B---3--:R-:W-:-:S13]  /*27a0*/  ISETP.NE.AND P0, PT, R3, R4, PT ;  /* 0x000000040300720c */ /* 0x008fda0003f05270 */
[----:B0-----:R-:W-:Y:S05]  /*27b0*/  @P0 BRA `(.L_x_31) ;  /* 0xfffffffc00140947 */ /* 0x001fea000383ffff */
.L_x_26:
[----:B------:R-:W-:Y:S01]  /*27c0*/  BAR.SYNC.DEFER_BLOCKING 0x0 ;  /* 0x0000000000007b1d */ /* 0x000fe20000010000 */
[----:B------:R-:W-:-:S13]  /*27d0*/  ISETP.GE.U32.AND P0, PT, R17, R4, PT ;  /* 0x000000041100720c */ /* 0x000fda0003f06070 */
[----:B------:R-:W-:Y:S05]  /*27e0*/  @P0 EXIT ;  /* 0x000000000000094d */ /* 0x000fea0003800000 */
[----:B------:R-:W0:Y:S01]  /*27f0*/  S2UR UR5, SR_CgaCtaId ;  /* 0x00000000000579c3 */ /* 0x000e220000008800 */
[----:B------:R-:W-:Y:S02]  /*2800*/  UMOV UR4, 0x400 ;  /* 0x0000040000047882 */ /* 0x000fe40000000000 */
[----:B------:R-:W-:-:S04]  /*2810*/  UIADD3 UR4, UPT, UPT, UR4, 0x1000, URZ ;  /* 0x0000100004047890 */ /* 0x000fc8000fffe0ff */
[----:B0-----:R-:W-:-:S06]  /*2820*/  ULEA UR4, UR5, UR4, 0x18 ;  /* 0x0000000405047291 */ /* 0x001fcc000f8ec0ff */
[----:B------:R-:W-:-:S06]  /*2830*/  LEA R0, R17, UR4, 0x2 ;  /* 0x0000000411007c11 */ /* 0x000fcc000f8e10ff */
[----:B------:R-:W0:Y:S02]  /*2840*/  LDS R0, [R0] ;  /* 0x0000000000007984 */ /* 0x000e240000000800 */
[----:B0-----:R-:W-:-:S13]  /*2850*/  ISETP.GE.AND P0, PT, R0, 0x1, PT ;  /* 0x000000010000780c */ /* 0x001fda0003f06270 */
[----:B------:R-:W-:Y:S05]  /*2860*/  @!P0 EXIT ;  /* 0x000000000000894d */ /* 0x000fea0003800000 */
[----:B------:R-:W0:Y:S01]  /*2870*/  LDC R8, c[0x0][0x398] ;  /* 0x0000e600ff087b82 */ /* 0x000e220000000800 */
[----:B------:R-:W1:Y:S01]  /*2880*/  S2R R13, SR_LANEID ;  /* 0x00000000000d7919 */ /* 0x000e620000000000 */
[----:B------:R-:W-:Y:S02]  /*2890*/  VOTEU.ANY UR4, UPT, PT ;  /* 0x0000000000047886 */ /* 0x000fe400038e0100 */
[----:B------:R-:W1:Y:S04]  /*28a0*/  FLO.U32 R0, UR4 ;  /* 0x0000000400007d00 */ /* 0x000e6800080e0000 */
[----:B------:R-:W3:Y:S08]  /*28b0*/  LDC R5, c[0x0][0x390] ;  /* 0x0000e400ff057b82 */ /* 0x000ef00000000800 */
[----:B------:R-:W4:Y:S01]  /*28c0*/  LDC.64 R2, c[0x0][0x3c0] ;  /* 0x0000f000ff027b82 */ /* 0x000f220000000a00 */
[----:B0-----:R-:W-:-:S04]  /*28d0*/  IABS R12, R8 ;  /* 0x00000008000c7213 */ /* 0x001fc80000000000 */
[----:B------:R-:W0:Y:S01]  /*28e0*/  I2F.RP R9, R12 ;  /* 0x0000000c00097306 */ /* 0x000e220000209400 */
[----:B---3--:R-:W-:Y:S02]  /*28f0*/  IABS R10, R5 ;  /* 0x00000005000a7213 */ /* 0x008fe40000000000 */
[----:B-1----:R-:W-:-:S05]  /*2900*/  ISETP.EQ.U32.AND P3, PT, R0, R13, PT ;  /* 0x0000000d0000720c */ /* 0x002fca0003f62070 */
[----:B0-----:R-:W0:Y:S08]  /*2910*/  MUFU.RCP R9, R9 ;  /* 0x0000000900097308 */ /* 0x001e300000001000 */
[----:B--2---:R-:W-:Y:S02]  /*2920*/  @P3 R2UR UR6, R24 ;  /* 0x00000000180632ca */ /* 0x004fe400000e0000 */
[----:B------:R-:W-:-:S02]  /*2930*/  @P3 R2UR UR7, R25 ;  /* 0x00000000190732ca */ /* 0x000fc400000e0000 */
[----:B0-----:R-:W-:-:S04]  /*2940*/  IADD3 R6, PT, PT, R9, 0xffffffe, RZ ;  /* 0x0ffffffe09067810 */ /* 0x001fc80007ffe0ff */
[----:B------:R0:W1:Y:S02]  /*2950*/  F2I.FTZ.U32.TRUNC.NTZ R7, R6 ;  /* 0x0000000600077305 */ /* 0x000064000021f000 */
[----:B0-----:R-:W-:Y:S02]  /*2960*/  HFMA2 R6, -RZ, RZ, 0, 0 ;  /* 0x00000000ff067431 */ /* 0x001fe400000001ff */
[----:B-1----:R-:W-:-:S04]  /*2970*/  IMAD.MOV R11, RZ, RZ, -R7 ;  /* 0x000000ffff0b7224 */ /* 0x002fc800078e0a07 */
[----:B------:R-:W-:-:S04]  /*2980*/  IMAD R9, R11, R12, RZ ;  /* 0x0000000c0b097224 */ /* 0x000fc800078e02ff */
[----:B------:R-:W-:Y:S02]  /*2990*/  IMAD.HI.U32 R6, R7, R9, R6 ;  /* 0x0000000907067227 */ /* 0x000fe400078e0006 */
[----:B------:R-:W0:Y:S02]  /*29a0*/  POPC R9, UR4 ;  /* 0x0000000400097d09 */ /* 0x000e240008000000 */
[----:B------:R-:W-:Y:S02]  /*29b0*/  IMAD.MOV.U32 R7, RZ, RZ, R10 ;  /* 0x000000ffff077224 */ /* 0x000fe400078e000a */
[----:B----4-:R-:W-:-:S04]  /*29c0*/  IMAD.WIDE.U32 R10, R16, 0x4, R2 ;  /* 0x00000004100a7825 */ /* 0x010fc800078e0002 */
[----:B------:R-:W-:-:S05]  /*29d0*/  IMAD.HI.U32 R14, R6, R7, RZ ;  /* 0x00000007060e7227 */ /* 0x000fca00078e00ff */
[----:B------:R-:W-:Y:S01]  /*29e0*/  IADD3 R6, PT, PT, -R14, RZ, RZ ;  /* 0x000000ff0e067210 */ /* 0x000fe20007ffe1ff */
[----:B0-----:R0:W2:Y:S01]  /*29f0*/  @P3 ATOMG.E.ADD.STRONG.GPU PT, R11, desc[UR6][R10.64], R9 ;  /* 0x800000090a0b39a8 */ /* 0x0010a200081ef106 */
[----:B------:R-:W-:-:S03]  /*2a00*/  VOTEU.ANY UR5, UPT, PT ;  /* 0x0000000000057886 */ /* 0x000fc600038e0100 */
[C---:B------:R-:W-:Y:S01]  /*2a10*/  IMAD R7, R12.reuse, R6, R7 ;  /* 0x000000060c077224 */ /* 0x040fe200078e0207 */
[----:B------:R-:W-:Y:S02]  /*2a20*/  UFLO.U32 UR6, UR5 ;  /* 0x00000005000672bd */ /* 0x000fe400080e0000 */
[----:B------:R-:W1:Y:S02]  /*2a30*/  POPC R15, UR5 ;  /* 0x00000005000f7d09 */ /* 0x000e640008000000 */
[----:B------:R-:W-:Y:S02]  /*2a40*/  ISETP.GT.U32.AND P1, PT, R12, R7, PT ;  /* 0x000000070c00720c */ /* 0x000fe40003f24070 */
[----:B------:R-:W-:Y:S01]  /*2a50*/  ISETP.EQ.U32.AND P4, PT, R13, UR6, PT ;  /* 0x000000060d007c0c */ /* 0x000fe2000bf82070 */
[----:B------:R-:W-:Y:S01]  /*2a60*/  IMAD.IADD R13, R16, 0x1, R5 ;  /* 0x00000001100d7824 */ /* 0x000fe200078e0205 */
[----:B0-----:R-:W0:Y:S01]  /*2a70*/  S2R R10, SR_LTMASK ;  /* 0x00000000000a7919 */ /* 0x001e220000003900 */
[----:B------:R-:W-:-:S08]  /*2a80*/  @P3 R2UR UR6, R24 ;  /* 0x00000000180632ca */ /* 0x000fd000000e0000 */
[----:B------:R-:W-:Y:S01]  /*2a90*/  @!P1 IMAD.IADD R7, R7, 0x1, -R12 ;  /* 0x0000000107079824 */ /* 0x000fe200078e0a0c */
[----:B------:R-:W-:Y:S02]  /*2aa0*/  @!P1 IADD3 R14, PT, PT, R14, 0x1, RZ ;  /* 0x000000010e0e9810 */ /* 0x000fe40007ffe0ff */
[----:B------:R-:W-:Y:S02]  /*2ab0*/  ISETP.NE.AND P1, PT, R8, RZ, PT ;  /* 0x000000ff0800720c */ /* 0x000fe40003f25270 */
[----:B------:R-:W-:Y:S02]  /*2ac0*/  ISETP.GE.U32.AND P0, PT, R7, R12, PT ;  /* 0x0000000c0700720c */ /* 0x000fe40003f06070 */
[----:B------:R-:W-:Y:S01]  /*2ad0*/  LOP3.LUT R12, R5, R8, RZ, 0x3c, !PT ;  /* 0x00000008050c7212 */ /* 0x000fe200078e3cff */
[----:B------:R-:W3:Y:S01]  /*2ae0*/  LDC.64 R6, c[0x0][0x3a0] ;  /* 0x0000e800ff067b82 */ /* 0x000ee20000000a00 */
[----:B------:R-:W-:Y:S02]  /*2af0*/  @P4 R2UR UR8, R24 ;  /* 0x00000000180842ca */ /* 0x000fe400000e0000 */
[----:B------:R-:W-:Y:S01]  /*2b00*/  ISETP.GE.AND P2, PT, R12, RZ, PT ;  /* 0x000000ff0c00720c */ /* 0x000fe20003f46270 */
[----:B------:R-:W-:Y:S01]  /*2b10*/  IMAD.WIDE.U32 R12, R13, 0x4, R2 ;  /* 0x000000040d0c7825 */ /* 0x000fe200078e0002 */
[----:B------:R-:W-:-:S05]  /*2b20*/  @P4 R2UR UR9, R25 ;  /* 0x00000000190942ca */ /* 0x000fca00000e0000 */
[----:B------:R-:W-:Y:S01]  /*2b30*/  @P0 VIADD R14, R14, 0x1 ;  /* 0x000000010e0e0836 */ /* 0x000fe20000000000 */
[----:B0-----:R-:W-:Y:S01]  /*2b40*/  LOP3.LUT R10, R10, UR4, RZ, 0xc0, !PT ;  /* 0x000000040a0a7c12 */ /* 0x001fe2000f8ec0ff */
[----:B------:R-:W-:-:S04]  /*2b50*/  IMAD R17, R4, UR37, R17 ;  /* 0x0000002504117c24 */ /* 0x000fc8000f8e0211 */
[----:B------:R-:W-:Y:S01]  /*2b60*/  @!P2 IADD3 R14, PT, PT, -R14, RZ, RZ ;  /* 0x000000ff0e0ea210 */ /* 0x000fe20007ffe1ff */
[----:B------:R-:W-:Y:S01]  /*2b70*/  @P3 REDG.E.ADD.STRONG.GPU desc[UR6][R12.64], R9 ;  /* 0x000000090c00398e */ /* 0x000fe2000c12e106 */
[----:B------:R-:W-:Y:S02]  /*2b80*/  @!P1 LOP3.LUT R14, RZ, R8, RZ, 0x33, !PT ;  /* 0x00000008ff0e9212 */ /* 0x000fe400078e33ff */
[----:B------:R-:W0:Y:S01]  /*2b90*/  LDC R8, c[0x0][0x370] ;  /* 0x0000dc00ff087b82 */ /* 0x000e220000000800 */
[----:B------:R-:W4:Y:S01]  /*2ba0*/  POPC R10, R10 ;  /* 0x0000000a000a7309 */ /* 0x000f220000000000 */
[----:B------:R-:W-:Y:S01]  /*2bb0*/  SHF.L.U32 R5, R5, 0x1, RZ ;  /* 0x0000000105057819 */ /* 0x000fe200000006ff */
[----:B---3--:R-:W-:Y:S01]  /*2bc0*/  IMAD.WIDE R6, R14, 0x4, R6 ;  /* 0x000000040e067825 */ /* 0x008fe200078e0206 */
[----:B------:R-:W-:Y:S02]  /*2bd0*/  R2UR UR4, R24 ;  /* 0x00000000180472ca */ /* 0x000fe400000e0000 */
[----:B------:R-:W-:-:S02]  /*2be0*/  R2UR UR5, R25 ;  /* 0x00000000190572ca */ /* 0x000fc400000e0000 */
[----:B-1----:R-:W-:Y:S01]  /*2bf0*/  @P4 REDG.E.ADD.STRONG.GPU desc[UR8][R6.64], R15 ;  /* 0x0000000f0600498e */ /* 0x002fe2000c12e108 */
[----:B0-----:R-:W-:-:S03]  /*2c00*/  IMAD R5, R16, R8, R5 ;  /* 0x0000000810057224 */ /* 0x001fc600078e0205 */
[----:B--2---:R-:W4:Y:S02]  /*2c10*/  SHFL.IDX PT, R0, R11, R0, 0x1f ;  /* 0x00001f000b007589 */ /* 0x004f2400000e0000 */
[----:B----4-:R-:W-:-:S05]  /*2c20*/  IADD3 R5, PT, PT, R5, R0, R10 ;  /* 0x0000000005057210 */ /* 0x010fca0007ffe00a */
[----:B------:R-:W-:-:S05]  /*2c30*/  IMAD.WIDE.U32 R2, R5, 0x4, R2 ;  /* 0x0000000405027825 */ /* 0x000fca00078e0002 */
[----:B------:R-:W-:Y:S01]  /*2c40*/  STG.E desc[UR4][R2.64], R17 ;  /* 0x0000001102007986 */ /* 0x000fe2000c101904 */
[----:B------:R-:W-:Y:S05]  /*2c50*/  EXIT ;  /* 0x000000000000794d */ /* 0x000fea0003800000 */
.L_x_32:
        /* <DEDUP_REMOVED lines=10> */
.L_x_96:


//--------------------- .text._Z21convert_bcsr_kernel_2PKiPfiiiiPiS2_S2_S1_S2_ --------------------------
	.section	.text._Z21convert_bcsr_kernel_2PKiPfiiiiPiS2_S2_S1_S2_,"ax",@progbits
	.align	128
        .global         _Z21convert_bcsr_kernel_2PKiPfiiiiPiS2_S2_S1_S2_
        .type           _Z21convert_bcsr_kernel_2PKiPfiiiiPiS2_S2_S1_S2_,@function
        .size           _Z21convert_bcsr_kernel_2PKiPfiiiiPiS2_S2_S1_S2_,(.L_x_97 - _Z21convert_bcsr_kernel_2PKiPfiiiiPiS2_S2_S1_S2_)
        .other          _Z21convert_bcsr_kernel_2PKiPfiiiiPiS2_S2_S1_S2_,@"STO_CUDA_ENTRY STV_DEFAULT"
_Z21convert_bcsr_kernel_2PKiPfiiiiPiS2_S2_S1_S2_:
.text._Z21convert_bcsr_kernel_2PKiPfiiiiPiS2_S2_S1_S2_:
        /* <DEDUP_REMOVED lines=36> */
.L_x_38:
        /* <DEDUP_REMOVED lines=31> */
.L_x_37:
        /* <DEDUP_REMOVED lines=21> */
.L_x_40:
        /* <DEDUP_REMOVED lines=15> */
.L_x_41:
[----:B------:R-:W-:Y:S05]  /*0670*/  @!P1 BRA `(.L_x_39) ;  /* 0x0000000000289947 */ /* 0x000fea0003800000 */
[----:B------:R-:W0:Y:S01]  /*0680*/  LDCU UR4, c[0x0][0x390] ;  /* 0x00007200ff0477ac */ /* 0x000e220008000800 */
[----:B------:R-:W-:Y:S02]  /*0690*/  IMAD.MOV R12, RZ, RZ, -R12 ;  /* 0x000000ffff0c7224 */ /* 0x000fe400078e0a0c */
[----:B0-----:R-:W-:-:S07]  /*06a0*/  VIADD R13, R2, UR4 ;  /* 0x00000004020d7c36 */ /* 0x001fce0008000000 */
.L_x_42:
[----:B------:R-:W-:-:S06]  /*06b0*/  IMAD.WIDE R8, R13, 0x4, R4 ;  /* 0x000000040d087825 */ /* 0x000fcc00078e0204 */
[----:B------:R-:W2:Y:S01]  /*06c0*/  LDG.E R8, desc[UR6][R8.64] ;  /* 0x0000000608087981 */ /* 0x000ea2000c1e1900 */
[----:B------:R-:W-:Y:S02]  /*06d0*/  VIADD R12, R12, 0x1 ;  /* 0x000000010c0c7836 */ /* 0x000fe40000000000 */
[----:B------:R-:W-:-:S03]  /*06e0*/  VIADD R13, R13, 0x1 ;  /* 0x000000010d0d7836 */ /* 0x000fc60000000000 */
[----:B------:R-:W-:Y:S01]  /*06f0*/  ISETP.NE.AND P0, PT, R12, RZ, PT ;  /* 0x000000ff0c00720c */ /* 0x000fe20003f05270 */
[----:B--2---:R-:W-:-:S12]  /*0700*/  IMAD.IADD R7, R8, 0x1, R7 ;  /* 0x0000000108077824 */ /* 0x004fd800078e0207 */
[----:B------:R-:W-:Y:S05]  /*0710*/  @P0 BRA `(.L_x_42) ;  /* 0xfffffffc00e40947 */ /* 0x000fea000383ffff */
.L_x_39:
[----:B------:R0:W-:Y:S02]  /*0720*/  STS [R10+0x4], R7 ;  /* 0x000004070a007388 */ /* 0x0001e40000000800 */
.L_x_36:
        /* <DEDUP_REMOVED lines=24> */
.L_x_35:
        /* <DEDUP_REMOVED lines=19> */
.L_x_45:
        /* <DEDUP_REMOVED lines=31> */
.L_x_44:
        /* <DEDUP_REMOVED lines=21> */
.L_x_47:
        /* <DEDUP_REMOVED lines=15> */
.L_x_48:
[----:B------:R-:W-:Y:S05]  /*0e10*/  @!P1 BRA `(.L_x_46) ;  /* 0x0000000000289947 */ /* 0x000fea0003800000 */
[----:B------:R-:W1:Y:S01]  /*0e20*/  LDCU UR4, c[0x0][0x390] ;  /* 0x00007200ff0477ac */ /* 0x000e620008000800 */
[----:B------:R-:W-:Y:S02]  /*0e30*/  IMAD.MOV R8, RZ, RZ, -R8 ;  /* 0x000000ffff087224 */ /* 0x000fe400078e0a08 */
[----:B-1----:R-:W-:-:S07]  /*0e40*/  VIADD R11, R2, UR4 ;  /* 0x00000004020b7c36 */ /* 0x002fce0008000000 */
.L_x_49:
[----:B0-----:R-:W-:-:S06]  /*0e50*/  IMAD.WIDE R6, R11, 0x4, R4 ;  /* 0x000000040b067825 */ /* 0x001fcc00078e0204 */
[----:B------:R-:W2:Y:S01]  /*0e60*/  LDG.E R6, desc[UR6][R6.64] ;  /* 0x0000000606067981 */ /* 0x000ea2000c1e1900 */
[----:B------:R-:W-:Y:S02]  /*0e70*/  VIADD R8, R8, 0x1 ;  /* 0x0000000108087836 */ /* 0x000fe40000000000 */
[----:B------:R-:W-:-:S03]  /*0e80*/  VIADD R11, R11, 0x1 ;  /* 0x000000010b0b7836 */ /* 0x000fc60000000000 */
[----:B------:R-:W-:Y:S02]  /*0e90*/  ISETP.NE.AND P0, PT, R8, RZ, PT ;  /* 0x000000ff0800720c */ /* 0x000fe40003f05270 */
[----:B--2---:R-:W-:-:S11]  /*0ea0*/  IADD3 R9, PT, PT, R6, R9, RZ ;  /* 0x0000000906097210 */ /* 0x004fd60007ffe0ff */
[----:B------:R-:W-:Y:S05]  /*0eb0*/  @P0 BRA `(.L_x_49) ;  /* 0xfffffffc00e40947 */ /* 0x000fea000383ffff */
.L_x_46:
[----:B------:R1:W-:Y:S02]  /*0ec0*/  STS [R10+0x4], R9 ;  /* 0x000004090a007388 */ /* 0x0003e40000000800 */
.L_x_43:
[----:B------:R-:W2:Y:S02]  /*0ed0*/  LDC.64 R4, c[0x0][0x3a0] ;  /* 0x0000e800ff047b82 */ /* 0x000ea40000000a00 */
[----:B--2---:R-:W-:-:S05]  /*0ee0*/  IMAD.WIDE.U32 R4, R3, 0x4, R4 ;  /* 0x0000000403047825 */ /* 0x004fca00078e0004 */
[----:B------:R2:W-:Y:S02]  /*0ef0*/  STG.E desc[UR6][R4.64], R9 ;  /* 0x0000000904007986 */ /* 0x0005e4000c101906 */
.L_x_34:
[----:B------:R-:W-:Y:S05]  /*0f00*/  BSYNC.RECONVERGENT B0 ;  /* 0x0000000000007941 */ /* 0x000fea0003800200 */
.L_x_33:
        /* <DEDUP_REMOVED lines=30> */
.L_x_50:
        /* <DEDUP_REMOVED lines=28> */
.L_x_51:
        /* <DEDUP_REMOVED lines=13> */
.L_x_97:


//--------------------- .text._Z21convert_bcsr_kernel_1PKiPfiiiiPiS2_S2_S1_S2_ --------------------------
	.section	.text._Z21convert_bcsr_kernel_1PKiPfiiiiPiS2_S2_S1_S2_,"ax",@progbits
	.align	128
        .global         _Z21convert_bcsr_kernel_1PKiPfiiiiPiS2_S2_S1_S2_
        .type           _Z21convert_bcsr_kernel_1PKiPfiiiiPiS2_S2_S1_S2_,@function
        .size           _Z21convert_bcsr_kernel_1PKiPfiiiiPiS2_S2_S1_S2_,(.L_x_98 - _Z21convert_bcsr_kernel_1PKiPfiiiiPiS2_S2_S1_S2_)
        .other          _Z21convert_bcsr_kernel_1PKiPfiiiiPiS2_S2_S1_S2_,@"STO_CUDA_ENTRY STV_DEFAULT"
_Z21convert_bcsr_kernel_1PKiPfiiiiPiS2_S2_S1_S2_:
.text._Z21convert_bcsr_kernel_1PKiPfiiiiPiS2_S2_S1_S2_:
[----:B------:R-:W-:Y:S01]  /*0000*/  LDC R1, c[0x0][0x37c] ;  /* 0x0000df00ff017b82 */ /* 0x000fe20000000800 */
[----:B------:R-:W0:Y:S07]  /*0010*/  S2R R6, SR_TID.X ;  /* 0x0000000000067919 */ /* 0x000e2e0000002100 */
[----:B------:R-:W1:Y:S01]  /*0020*/  LDC.64 R2, c[0x0][0x398] ;  /* 0x0000e600ff027b82 */ /* 0x000e620000000a00 */
[----:B------:R-:W2:Y:S01]  /*0030*/  LDCU.64 UR6, c[0x0][0x358] ;  /* 0x00006b00ff0677ac */ /* 0x000ea20008000a00 */
[----:B------:R-:W-:Y:S01]  /*0040*/  BSSY.RECONVERGENT B0, `(.L_x_52) ;  /* 0x0000032000007945 */ /* 0x000fe20003800200 */
[----:B------:R-:W3:Y:S01]  /*0050*/  S2R R0, SR_CTAID.X ;  /* 0x0000000000007919 */ /* 0x000ee20000002500 */
[----:B------:R-:W-:Y:S01]  /*0060*/  IMAD.MOV.U32 R10, RZ, RZ, RZ ;  /* 0x000000ffff0a7224 */ /* 0x000fe200078e00ff */
[----:B------:R-:W4:Y:S01]  /*0070*/  LDCU UR5, c[0x0][0x398] ;  /* 0x00007300ff0577ac */ /* 0x000f220008000800 */
[----:B------:R-:W0:Y:S01]  /*0080*/  LDCU UR4, c[0x0][0x394] ;  /* 0x00007280ff0477ac */ /* 0x000e220008000800 */
[----:B-1----:R-:W-:-:S02]  /*0090*/  IMAD R7, R3, R2, RZ ;  /* 0x0000000203077224 */ /* 0x002fc400078e02ff */
[----:B------:R-:W1:Y:S03]  /*00a0*/  S2R R2, SR_CTAID.Y ;  /* 0x0000000000027919 */ /* 0x000e660000002600 */
[----:B0-----:R-:W-:-:S13]  /*00b0*/  ISETP.GE.AND P0, PT, R6, R7, PT ;  /* 0x000000070600720c */ /* 0x001fda0003f06270 */
[----:B--234-:R-:W-:Y:S05]  /*00c0*/  @P0 BRA `(.L_x_53) ;  /* 0x0000000000a40947 */ /* 0x01cfea0003800000 */
[-C--:B------:R-:W-:Y:S01]  /*00d0*/  IABS R8, R3.reuse ;  /* 0x0000000300087213 */ /* 0x080fe20000000000 */
[----:B------:R-:W0:Y:S01]  /*00e0*/  LDC R9, c[0x0][0x360] ;  /* 0x0000d800ff097b82 */ /* 0x000e220000000800 */
[----:B------:R-:W-:Y:S01]  /*00f0*/  IMAD.MOV.U32 R12, RZ, RZ, RZ ;  /* 0x000000ffff0c7224 */ /* 0x000fe200078e00ff */
[----:B------:R-:W-:Y:S01]  /*0100*/  ISETP.NE.AND P0, PT, R3, RZ, PT ;  /* 0x000000ff0300720c */ /* 0x000fe20003f05270 */
[----:B------:R-:W2:Y:S01]  /*0110*/  I2F.RP R10, R8 ;  /* 0x00000008000a7306 */ /* 0x000ea20000209400 */
[----:B------:R-:W-:Y:S02]  /*0120*/  LOP3.LUT R3, RZ, R3, RZ, 0x33, !PT ;  /* 0x00000003ff037212 */ /* 0x000fe400078e33ff */
[----:B------:R-:W-:Y:S02]  /*0130*/  MOV R14, R6 ;  /* 0x00000006000e7202 */ /* 0x000fe40000000f00 */
[----:B------:R-:W3:Y:S08]  /*0140*/  LDC R11, c[0x0][0x39c] ;  /* 0x0000e700ff0b7b82 */ /* 0x000ef00000000800 */
[----:B------:R-:W4:Y:S01]  /*0150*/  LDC.64 R4, c[0x0][0x380] ;  /* 0x0000e000ff047b82 */ /* 0x000f220000000a00 */
[----:B--2---:R-:W2:Y:S02]  /*0160*/  MUFU.RCP R10, R10 ;  /* 0x0000000a000a7308 */ /* 0x004ea40000001000 */
[----:B--2---:R-:W-:-:S02]  /*0170*/  VIADD R13, R10, 0xffffffe ;  /* 0x0ffffffe0a0d7836 */ /* 0x004fc40000000000 */
[----:B------:R-:W-:-:S04]  /*0180*/  IMAD.MOV.U32 R10, RZ, RZ, RZ ;  /* 0x000000ffff0a7224 */ /* 0x000fc800078e00ff */
[----:B------:R-:W2:Y:S02]  /*0190*/  F2I.FTZ.U32.TRUNC.NTZ R13, R13 ;  /* 0x0000000d000d7305 */ /* 0x000ea4000021f000 */
[----:B--2---:R-:W-:-:S05]  /*01a0*/  IADD3 R15, PT, PT, RZ, -R13, RZ ;  /* 0x8000000dff0f7210 */ /* 0x004fca0007ffe0ff */
[----:B------:R-:W-:-:S04]  /*01b0*/  IMAD R15, R15, R8, RZ ;  /* 0x000000080f0f7224 */ /* 0x000fc800078e02ff */
[----:B0--34-:R-:W-:-:S07]  /*01c0*/  IMAD.HI.U32 R12, R13, R15, R12 ;  /* 0x0000000f0d0c7227 */ /* 0x019fce00078e000c */
.L_x_54:
[----:B------:R-:W-:Y:S02]  /*01d0*/  IABS R15, R14 ;  /* 0x0000000e000f7213 */ /* 0x000fe40000000000 */
[----:B------:R-:W-:-:S03]  /*01e0*/  IABS R18, R11 ;  /* 0x0000000b00127213 */ /* 0x000fc60000000000 */
[----:B------:R-:W-:-:S04]  /*01f0*/  IMAD.HI.U32 R13, R12, R15, RZ ;  /* 0x0000000f0c0d7227 */ /* 0x000fc800078e00ff */
[----:B------:R-:W-:-:S04]  /*0200*/  IMAD.MOV R16, RZ, RZ, -R13 ;  /* 0x000000ffff107224 */ /* 0x000fc800078e0a0d */
[----:B------:R-:W-:-:S05]  /*0210*/  IMAD R15, R18, R16, R15 ;  /* 0x00000010120f7224 */ /* 0x000fca00078e020f */
[----:B------:R-:W-:-:S13]  /*0220*/  ISETP.GT.U32.AND P2, PT, R8, R15, PT ;  /* 0x0000000f0800720c */ /* 0x000fda0003f44070 */
[----:B------:R-:W-:Y:S01]  /*0230*/  @!P2 IMAD.IADD R15, R15, 0x1, -R18 ;  /* 0x000000010f0fa824 */ /* 0x000fe200078e0a12 */
[----:B------:R-:W-:-:S04]  /*0240*/  @!P2 IADD3 R13, PT, PT, R13, 0x1, RZ ;  /* 0x000000010d0da810 */ /* 0x000fc80007ffe0ff */
[----:B------:R-:W-:Y:S02]  /*0250*/  ISETP.GE.U32.AND P1, PT, R15, R8, PT ;  /* 0x000000080f00720c */ /* 0x000fe40003f26070 */
[----:B------:R-:W-:-:S04]  /*0260*/  LOP3.LUT R15, R14, R11, RZ, 0x3c, !PT ;  /* 0x0000000b0e0f7212 */ /* 0x000fc800078e3cff */
[----:B------:R-:W-:-:S07]  /*0270*/  ISETP.GE.AND P3, PT, R15, RZ, PT ;  /* 0x000000ff0f00720c */ /* 0x000fce0003f66270 */
[----:B------:R-:W-:-:S06]  /*0280*/  @P1 VIADD R13, R13, 0x1 ;  /* 0x000000010d0d1836 */ /* 0x000fcc0000000000 */
[----:B------:R-:W-:-:S05]  /*0290*/  @!P3 IMAD.MOV R13, RZ, RZ, -R13 ;  /* 0x000000ffff0db224 */ /* 0x000fca00078e0a0d */
[----:B------:R-:W-:-:S04]  /*02a0*/  SEL R13, R3, R13, !P0 ;  /* 0x0000000d030d7207 */ /* 0x000fc80004000000 */
[----:B------:R-:W-:Y:S01]  /*02b0*/  IADD3 R15, PT, PT, -R13, RZ, RZ ;  /* 0x000000ff0d0f7210 */ /* 0x000fe20007ffe1ff */
[----:B-1----:R-:W-:-:S04]  /*02c0*/  IMAD R13, R2, UR5, R13 ;  /* 0x00000005020d7c24 */ /* 0x002fc8000f8e020d */
[----:B------:R-:W-:-:S04]  /*02d0*/  IMAD R15, R11, R15, R14 ;  /* 0x0000000f0b0f7224 */ /* 0x000fc800078e020e */
[----:B------:R-:W-:-:S04]  /*02e0*/  IMAD R16, R0, R11, R15 ;  /* 0x0000000b00107224 */ /* 0x000fc800078e020f */
[----:B------:R-:W-:-:S04]  /*02f0*/  IMAD R13, R13, UR4, R16 ;  /* 0x000000040d0d7c24 */ /* 0x000fc8000f8e0210 */
[----:B------:R-:W-:-:S06]  /*0300*/  IMAD.WIDE.U32 R16, R13, 0x4, R4 ;  /* 0x000000040d107825 */ /* 0x000fcc00078e0004 */
[----:B------:R-:W2:Y:S01]  /*0310*/  LDG.E.CONSTANT R17, desc[UR6][R16.64] ;  /* 0x0000000610117981 */ /* 0x000ea2000c1e9900 */
[----:B------:R-:W-:-:S05]  /*0320*/  IMAD.IADD R14, R9, 0x1, R14 ;  /* 0x00000001090e7824 */ /* 0x000fca00078e020e */
[----:B------:R-:W-:Y:S01]  /*0330*/  ISETP.GE.AND P1, PT, R14, R7, PT ;  /* 0x000000070e00720c */ /* 0x000fe20003f26270 */
[----:B--2---:R-:W-:-:S12]  /*0340*/  IMAD.IADD R10, R17, 0x1, R10 ;  /* 0x00000001110a7824 */ /* 0x004fd800078e020a */
[----:B------:R-:W-:Y:S05]  /*0350*/  @!P1 BRA `(.L_x_54) ;  /* 0xfffffffc009c9947 */ /* 0x000fea000383ffff */
.L_x_53:
[----:B------:R-:W-:Y:S05]  /*0360*/  BSYNC.RECONVERGENT B0 ;  /* 0x0000000000007941 */ /* 0x000fea0003800200 */
.L_x_52:
[----:B------:R-:W0:Y:S01]  /*0370*/  S2UR UR5, SR_CgaCtaId ;  /* 0x00000000000579c3 */ /* 0x000e220000008800 */
[----:B------:R-:W-:Y:S01]  /*0380*/  UMOV UR4, 0x400 ;  /* 0x0000040000047882 */ /* 0x000fe20000000000 */
[----:B------:R-:W2:Y:S01]  /*0390*/  LDCU UR8, c[0x0][0x360] ;  /* 0x00006c00ff0877ac */ /* 0x000ea20008000800 */
[----:B------:R-:W-:Y:S01]  /*03a0*/  ISETP.GT.U32.AND P1, PT, R6, 0x1f, PT ;  /* 0x0000001f0600780c */ /* 0x000fe20003f24070 */
[----:B--2---:R-:W-:Y:S02]  /*03b0*/  UISETP.GE.U32.AND UP0, UPT, UR8, 0x42, UPT ;  /* 0x000000420800788c */ /* 0x004fe4000bf06070 */
[----:B0-----:R-:W-:-:S06]  /*03c0*/  ULEA UR4, UR5, UR4, 0x18 ;  /* 0x0000000405047291 */ /* 0x001fcc000f8ec0ff */
[----:B------:R-:W-:-:S05]  /*03d0*/  LEA R3, R6, UR4, 0x2 ;  /* 0x0000000406037c11 */ /* 0x000fca000f8e10ff */
[----:B------:R0:W-:Y:S01]  /*03e0*/  STS [R3], R10 ;  /* 0x0000000a03007388 */ /* 0x0001e20000000800 */
[----:B------:R-:W-:Y:S06]  /*03f0*/  BAR.SYNC.DEFER_BLOCKING 0x0 ;  /* 0x0000000000007b1d */ /* 0x000fec0000010000 */
[----:B------:R-:W-:Y:S05]  /*0400*/  BRA.U !UP0, `(.L_x_55) ;  /* 0x0000000108307547 */ /* 0x000fea000b800000 */
[----:B------:R-:W-:-:S07]  /*0410*/  MOV R4, UR8 ;  /* 0x0000000800047c02 */ /* 0x000fce0008000f00 */
.L_x_56:
[----:B------:R-:W-:-:S04]  /*0420*/  SHF.R.U32.HI R7, RZ, 0x1, R4 ;  /* 0x00000001ff077819 */ /* 0x000fc80000011604 */
[----:B------:R-:W-:-:S13]  /*0430*/  ISETP.GE.U32.AND P0, PT, R6, R7, PT ;  /* 0x000000070600720c */ /* 0x000fda0003f06070 */
[----:B------:R-:W-:Y:S01]  /*0440*/  @!P0 IMAD R5, R7, 0x4, R3 ;  /* 0x0000000407058824 */ /* 0x000fe200078e0203 */
[----:B------:R-:W-:Y:S05]  /*0450*/  @!P0 LDS R8, [R3] ;  /* 0x0000000003088984 */ /* 0x000fea0000000800 */
[----:B------:R-:W2:Y:S02]  /*0460*/  @!P0 LDS R5, [R5] ;  /* 0x0000000005058984 */ /* 0x000ea40000000800 */
[----:B--2---:R-:W-:-:S05]  /*0470*/  @!P0 IMAD.IADD R8, R5, 0x1, R8 ;  /* 0x0000000105088824 */ /* 0x004fca00078e0208 */
[----:B------:R2:W-:Y:S01]  /*0480*/  @!P0 STS [R3], R8 ;  /* 0x0000000803008388 */ /* 0x0005e20000000800 */
[----:B------:R-:W-:Y:S01]  /*0490*/  BAR.SYNC.DEFER_BLOCKING 0x0 ;  /* 0x0000000000007b1d */ /* 0x000fe20000010000 */
[----:B------:R-:W-:Y:S02]  /*04a0*/  ISETP.GT.U32.AND P0, PT, R4, 0x83, PT ;  /* 0x000000830400780c */ /* 0x000fe40003f04070 */
[----:B------:R-:W-:-:S11]  /*04b0*/  MOV R4, R7 ;  /* 0x0000000700047202 */ /* 0x000fd60000000f00 */
[----:B--2---:R-:W-:Y:S05]  /*04c0*/  @P0 BRA `(.L_x_56) ;  /* 0xfffffffc00d40947 */ /* 0x004fea000383ffff */
.L_x_55:
[----:B------:R-:W-:Y:S04]  /*04d0*/  BSSY.RECONVERGENT B0, `(.L_x_57) ;  /* 0x000001a000007945 */ /* 0x000fe80003800200 */
[----:B------:R-:W-:Y:S05]  /*04e0*/  @P1 BRA `(.L_x_58) ;  /* 0x0000000000601947 */ /* 0x000fea0003800000 */
[----:B------:R-:W-:Y:S04]  /*04f0*/  LDS R4, [R3+0x80] ;  /* 0x0000800003047984 */ /* 0x000fe80000000800 */
[----:B------:R-:W2:Y:S02]  /*0500*/  LDS R5, [R3] ;  /* 0x0000000003057984 */ /* 0x000ea40000000800 */
[----:B--2---:R-:W-:-:S05]  /*0510*/  IMAD.IADD R4, R4, 0x1, R5 ;  /* 0x0000000104047824 */ /* 0x004fca00078e0205 */
[----:B------:R-:W-:Y:S04]  /*0520*/  STS [R3], R4 ;  /* 0x0000000403007388 */ /* 0x000fe80000000800 */
[----:B------:R-:W-:Y:S04]  /*0530*/  LDS R5, [R3+0x40] ;  /* 0x0000400003057984 */ /* 0x000fe80000000800 */
[----:B------:R-:W2:Y:S02]  /*0540*/  LDS R8, [R3] ;  /* 0x0000000003087984 */ /* 0x000ea40000000800 */
[----:B--2---:R-:W-:-:S05]  /*0550*/  IMAD.IADD R8, R5, 0x1, R8 ;  /* 0x0000000105087824 */ /* 0x004fca00078e0208 */
[----:B------:R-:W-:Y:S04]  /*0560*/  STS [R3], R8 ;  /* 0x0000000803007388 */ /* 0x000fe80000000800 */
[----:B------:R-:W-:Y:S04]  /*0570*/  LDS R5, [R3+0x20] ;  /* 0x0000200003057984 */ /* 0x000fe80000000800 */
[----:B0-----:R-:W0:Y:S02]  /*0580*/  LDS R10, [R3] ;  /* 0x00000000030a7984 */ /* 0x001e240000000800 */
        /* <DEDUP_REMOVED lines=14> */
.L_x_58:
[----:B------:R-:W-:Y:S05]  /*0670*/  BSYNC.RECONVERGENT B0 ;  /* 0x0000000000007941 */ /* 0x000fea0003800200 */
.L_x_57:
[----:B------:R-:W3:Y:S08]  /*0680*/  S2UR UR5, SR_CgaCtaId ;  /* 0x00000000000579c3 */ /* 0x000ef00000008800 */
[----:B------:R-:W-:Y:S06]  /*0690*/  BAR.SYNC.DEFER_BLOCKING 0x0 ;  /* 0x0000000000007b1d */ /* 0x000fec0000010000 */
[----:B------:R-:W-:-:S02]  /*06a0*/  UMOV UR4, 0x400 ;  /* 0x0000040000047882 */ /* 0x000fc40000000000 */
[----:B---3--:R-:W-:-:S09]  /*06b0*/  ULEA UR4, UR5, UR4, 0x18 ;  /* 0x0000000405047291 */ /* 0x008fd2000f8ec0ff */
[----:B0-2---:R-:W0:Y:S02]  /*06c0*/  LDS R3, [UR4] ;  /* 0x00000004ff037984 */ /* 0x005e240008000800 */
[----:B0-----:R-:W-:-:S04]  /*06d0*/  ISETP.GE.AND P0, PT, R3, 0x1, PT ;  /* 0x000000010300780c */ /* 0x001fc80003f06270 */
[----:B------:R-:W-:-:S13]  /*06e0*/  ISETP.NE.OR P0, PT, R6, RZ, !P0 ;  /* 0x000000ff0600720c */ /* 0x000fda0004705670 */
[----:B------:R-:W-:Y:S05]  /*06f0*/  @P0 EXIT ;  /* 0x000000000000094d */ /* 0x000fea0003800000 */
[----:B------:R-:W0:Y:S01]  /*0700*/  LDC R10, c[0x0][0x398] ;  /* 0x0000e600ff0a7b82 */ /* 0x000e220000000800 */
[----:B------:R-:W2:Y:S01]  /*0710*/  S2R R9, SR_LANEID ;  /* 0x0000000000097919 */ /* 0x000ea20000000000 */
[----:B------:R-:W-:Y:S02]  /*0720*/  VOTEU.ANY UR4, UPT, PT ;  /* 0x0000000000047886 */ /* 0x000fe400038e0100 */
[----:B------:R-:W2:Y:S04]  /*0730*/  FLO.U32 R8, UR4 ;  /* 0x0000000400087d00 */ /* 0x000ea800080e0000 */
[----:B------:R-:W1:Y:S04]  /*0740*/  LDC.64 R4, c[0x0][0x3c0] ;  /* 0x0000f000ff047b82 */ /* 0x000e680000000a00 */
[----:B------:R-:W-:Y:S04]  /*0750*/  POPC R15, UR4 ;  /* 0x00000004000f7d09 */ /* 0x000fe80008000000 */
[----:B------:R-:W3:Y:S01]  /*0760*/  LDC R3, c[0x0][0x390] ;  /* 0x0000e400ff037b82 */ /* 0x000ee20000000800 */
[----:B0-----:R-:W-:-:S04]  /*0770*/  IABS R19, R10 ;  /* 0x0000000a00137213 */ /* 0x001fc80000000000 */
[----:B------:R-:W0:Y:S01]  /*0780*/  I2F.RP R11, R19 ;  /* 0x00000013000b7306 */ /* 0x000e220000209400 */
[----:B--2---:R-:W-:-:S07]  /*0790*/  ISETP.EQ.U32.AND P0, PT, R8, R9, PT ;  /* 0x000000090800720c */ /* 0x004fce0003f02070 */
[----:B0-----:R-:W0:Y:S02]  /*07a0*/  MUFU.RCP R11, R11 ;  /* 0x0000000b000b7308 */ /* 0x001e240000001000 */
[----:B0-----:R-:W-:Y:S01]  /*07b0*/  VIADD R6, R11, 0xffffffe ;  /* 0x0ffffffe0b067836 */ /* 0x001fe20000000000 */
[----:B---3--:R-:W-:-:S05]  /*07c0*/  IABS R11, R3 ;  /* 0x00000003000b7213 */ /* 0x008fca0000000000 */
[----:B------:R0:W2:Y:S02]  /*07d0*/  F2I.FTZ.U32.TRUNC.NTZ R7, R6 ;  /* 0x0000000600077305 */ /* 0x0000a4000021f000 */
[----:B0-----:R-:W-:Y:S02]  /*07e0*/  HFMA2 R6, -RZ, RZ, 0, 0 ;  /* 0x00000000ff067431 */ /* 0x001fe400000001ff */
[----:B--2---:R-:W-:-:S04]  /*07f0*/  IMAD.MOV R12, RZ, RZ, -R7 ;  /* 0x000000ffff0c7224 */ /* 0x004fc800078e0a07 */
[----:B------:R-:W-:-:S04]  /*0800*/  IMAD R13, R12, R19, RZ ;  /* 0x000000130c0d7224 */ /* 0x000fc800078e02ff */
[----:B------:R-:W-:-:S04]  /*0810*/  IMAD.HI.U32 R7, R7, R13, R6 ;  /* 0x0000000d07077227 */ /* 0x000fc800078e0006 */
[----:B-1----:R-:W-:-:S04]  /*0820*/  IMAD.WIDE.U32 R12, R2, 0x4, R4 ;  /* 0x00000004020c7825 */ /* 0x002fc800078e0004 */
[----:B------:R-:W-:Y:S01]  /*0830*/  IMAD.MOV.U32 R6, RZ, RZ, R11 ;  /* 0x000000ffff067224 */ /* 0x000fe200078e000b */
[----:B------:R0:W2:Y:S03]  /*0840*/  @P0 ATOMG.E.ADD.STRONG.GPU PT, R17, desc[UR6][R12.64], R15 ;  /* 0x8000000f0c1109a8 */ /* 0x0000a600081ef106 */
[----:B------:R-:W-:-:S04]  /*0850*/  IMAD.HI.U32 R11, R7, R6, RZ ;  /* 0x00000006070b7227 */ /* 0x000fc800078e00ff */
[----:B------:R-:W-:-:S04]  /*0860*/  IMAD.MOV R7, RZ, RZ, -R11 ;  /* 0x000000ffff077224 */ /* 0x000fc800078e0a0b */
[----:B------:R-:W-:-:S05]  /*0870*/  IMAD R6, R19, R7, R6 ;  /* 0x0000000713067224 */ /* 0x000fca00078e0206 */
[----:B------:R-:W-:Y:S01]  /*0880*/  ISETP.GT.U32.AND P3, PT, R19, R6, PT ;  /* 0x000000061300720c */ /* 0x000fe20003f64070 */
[----:B0-----:R-:W0:Y:S01]  /*0890*/  S2R R12, SR_LTMASK ;  /* 0x00000000000c7919 */ /* 0x001e220000003900 */
[----:B------:R-:W-:-:S11]  /*08a0*/  VOTEU.ANY UR5, UPT, PT ;  /* 0x0000000000057886 */ /* 0x000fd600038e0100 */
[----:B------:R-:W-:-:S04]  /*08b0*/  @!P3 IADD3 R6, PT, PT, R6, -R19, RZ ;  /* 0x800000130606b210 */ /* 0x000fc80007ffe0ff */
[----:B------:R-:W-:Y:S01]  /*08c0*/  ISETP.GE.U32.AND P1, PT, R6, R19, PT ;  /* 0x000000130600720c */ /* 0x000fe20003f26070 */
[----:B------:R-:W-:Y:S01]  /*08d0*/  @!P3 VIADD R11, R11, 0x1 ;  /* 0x000000010b0bb836 */ /* 0x000fe20000000000 */
[----:B------:R-:W-:Y:S01]  /*08e0*/  UFLO.U32 UR8, UR5 ;  /* 0x00000005000872bd */ /* 0x000fe200080e0000 */
[----:B------:R-:W1:Y:S10]  /*08f0*/  LDC.64 R6, c[0x0][0x3a0] ;  /* 0x0000e800ff067b82 */ /* 0x000e740000000a00 */
[----:B------:R-:W-:-:S02]  /*0900*/  @P1 IADD3 R11, PT, PT, R11, 0x1, RZ ;  /* 0x000000010b0b1810 */ /* 0x000fc40007ffe0ff */
[----:B------:R-:W-:Y:S02]  /*0910*/  ISETP.EQ.U32.AND P1, PT, R9, UR8, PT ;  /* 0x0000000809007c0c */ /* 0x000fe4000bf22070 */
[----:B------:R-:W3:Y:S01]  /*0920*/  LDC R9, c[0x0][0x370] ;  /* 0x0000dc00ff097b82 */ /* 0x000ee20000000800 */
[----:B0-----:R-:W-:Y:S02]  /*0930*/  LOP3.LUT R12, R12, UR4, RZ, 0xc0, !PT ;  /* 0x000000040c0c7c12 */ /* 0x001fe4000f8ec0ff */
[----:B------:R-:W-:Y:S02]  /*0940*/  LOP3.LUT R14, R3, R10, RZ, 0x3c, !PT ;  /* 0x0000000a030e7212 */ /* 0x000fe400078e3cff */
[----:B------:R-:W-:Y:S02]  /*0950*/  ISETP.NE.AND P3, PT, R10, RZ, PT ;  /* 0x000000ff0a00720c */ /* 0x000fe40003f65270 */
[----:B------:R-:W-:Y:S01]  /*0960*/  ISETP.GE.AND P2, PT, R14, RZ, PT ;  /* 0x000000ff0e00720c */ /* 0x000fe20003f46270 */
[----:B------:R-:W-:Y:S01]  /*0970*/  POPC R12, R12 ;  /* 0x0000000c000c7309 */ /* 0x000fe20000000000 */
[----:B------:R-:W-:-:S02]  /*0980*/  IMAD.MOV.U32 R13, RZ, RZ, R11 ;  /* 0x000000ffff0d7224 */ /* 0x000fc400078e000b */
[----:B------:R-:W-:Y:S01]  /*0990*/  IMAD.IADD R11, R2, 0x1, R3 ;  /* 0x00000001020b7824 */ /* 0x000fe200078e0203 */
[----:B------:R-:W-:-:S04]  /*09a0*/  SHF.L.U32 R3, R3, 0x1, RZ ;  /* 0x0000000103037819 */ /* 0x000fc800000006ff */
[----:B------:R-:W0:Y:S04]  /*09b0*/  POPC R19, UR5 ;  /* 0x0000000500137d09 */ /* 0x000e280008000000 */
[----:B------:R-:W-:Y:S01]  /*09c0*/  @!P2 IADD3 R13, PT, PT, -R13, RZ, RZ ;  /* 0x000000ff0d0da210 */ /* 0x000fe20007ffe1ff */
[----:B---3--:R-:W-:Y:S01]  /*09d0*/  IMAD R3, R2, R9, R3 ;  /* 0x0000000902037224 */ /* 0x008fe200078e0203 */
[----:B------:R-:W-:Y:S01]  /*09e0*/  @!P3 LOP3.LUT R13, RZ, R10, RZ, 0x33, !PT ;  /* 0x0000000aff0db212 */ /* 0x000fe200078e33ff */
[----:B------:R-:W-:-:S04]  /*09f0*/  IMAD.WIDE.U32 R10, R11, 0x4, R4 ;  /* 0x000000040b0a7825 */ /* 0x000fc800078e0004 */
[----:B-1----:R-:W-:Y:S01]  /*0a00*/  IMAD.WIDE R6, R13, 0x4, R6 ;  /* 0x000000040d067825 */ /* 0x002fe200078e0206 */
[----:B------:R-:W-:Y:S04]  /*0a10*/  @P0 REDG.E.ADD.STRONG.GPU desc[UR6][R10.64], R15 ;  /* 0x0000000f0a00098e */ /* 0x000fe8000c12e106 */
[----:B0-----:R-:W-:Y:S04]  /*0a20*/  @P1 REDG.E.ADD.STRONG.GPU desc[UR6][R6.64], R19 ;  /* 0x000000130600198e */ /* 0x001fe8000c12e106 */
[----:B--2---:R-:W0:Y:S02]  /*0a30*/  SHFL.IDX PT, R8, R17, R8, 0x1f ;  /* 0x00001f0811087589 */ /* 0x004e2400000e0000 */
[----:B0-----:R-:W-:-:S05]  /*0a40*/  IADD3 R3, PT, PT, R3, R8, R12 ;  /* 0x0000000803037210 */ /* 0x001fca0007ffe00c */
[----:B------:R-:W-:-:S05]  /*0a50*/  IMAD.WIDE.U32 R4, R3, 0x4, R4 ;  /* 0x0000000403047825 */ /* 0x000fca00078e0004 */
[----:B------:R-:W-:Y:S01]  /*0a60*/  STG.E desc[UR6][R4.64], R0 ;  /* 0x0000000004007986 */ /* 0x000fe2000c101906 */
[----:B------:R-:W-:Y:S05]  /*0a70*/  EXIT ;  /* 0x000000000000794d */ /* 0x000fea0003800000 */
.L_x_59:
        /* <DEDUP_REMOVED lines=16> */
.L_x_98:


//--------------------- .text._Z29convert_bcsr_kernel_2_align_4PKiPfiiiiPiS2_S2_S1_S2_ --------------------------
	.section	.text._Z29convert_bcsr_kernel_2_align_4PKiPfiiiiPiS2_S2_S1_S2_,"ax",@progbits
	.align	128
        .global         _Z29convert_bcsr_kernel_2_align_4PKiPfiiiiPiS2_S2_S1_S2_
        .type           _Z29convert_bcsr_kernel_2_align_4PKiPfiiiiPiS2_S2_S1_S2_,@function
        .size           _Z29convert_bcsr_kernel_2_align_4PKiPfiiiiPiS2_S2_S1_S2_,(.L_x_99 - _Z29convert_bcsr_kernel_2_align_4PKiPfiiiiPiS2_S2_S1_S2_)
        .other          _Z29convert_bcsr_kernel_2_align_4PKiPfiiiiPiS2_S2_S1_S2_,@"STO_CUDA_ENTRY STV_DEFAULT"
_Z29convert_bcsr_kernel_2_align_4PKiPfiiiiPiS2_S2_S1_S2_:
.text._Z29convert_bcsr_kernel_2_align_4PKiPfiiiiPiS2_S2_S1_S2_:
        /* <DEDUP_REMOVED lines=23> */
[----:B------:R-:W-:Y:S01]  /*0170*/  HFMA2 R4, -RZ, RZ, 0, 0 ;  /* 0x00000000ff047431 */ /* 0x000fe200000001ff */
        /* <DEDUP_REMOVED lines=12> */
.L_x_65:
        /* <DEDUP_REMOVED lines=21> */
[----:B----4-:R-:W-:Y:S02]  /*0390*/  IADD3 R14, PT, PT, R15, R25, R14 ;  /* 0x000000190f0e7210 */ /* 0x010fe40007ffe00e */
[----:B------:R-:W-:-:S02]  /*03a0*/  IADD3 R13, PT, PT, R13, 0x10, RZ ;  /* 0x000000100d0d7810 */ /* 0x000fc40007ffe0ff */
        /* <DEDUP_REMOVED lines=8> */
.L_x_64:
        /* <DEDUP_REMOVED lines=21> */
.L_x_67:
        /* <DEDUP_REMOVED lines=15> */
.L_x_68:
[----:B------:R-:W-:Y:S05]  /*0670*/  @!P1 BRA `(.L_x_66) ;  /* 0x0000000000289947 */ /* 0x000fea0003800000 */
[----:B------:R-:W0:Y:S01]  /*0680*/  LDCU UR4, c[0x0][0x390] ;  /* 0x00007200ff0477ac */ /* 0x000e220008000800 */
[----:B------:R-:W-:Y:S01]  /*0690*/  IADD3 R12, PT, PT, -R12, RZ, RZ ;  /* 0x000000ff0c0c7210 */ /* 0x000fe20007ffe1ff */
[----:B0-----:R-:W-:-:S07]  /*06a0*/  VIADD R13, R4, UR4 ;  /* 0x00000004040d7c36 */ /* 0x001fce0008000000 */
.L_x_69:
[----:B------:R-:W-:-:S06]  /*06b0*/  IMAD.WIDE R10, R13, 0x4, R6 ;  /* 0x000000040d0a7825 */ /* 0x000fcc00078e0206 */
[----:B------:R-:W2:Y:S01]  /*06c0*/  LDG.E R10, desc[UR6][R10.64] ;  /* 0x000000060a0a7981 */ /* 0x000ea2000c1e1900 */
[----:B------:R-:W-:Y:S02]  /*06d0*/  VIADD R12, R12, 0x1 ;  /* 0x000000010c0c7836 */ /* 0x000fe40000000000 */
[----:B------:R-:W-:-:S03]  /*06e0*/  VIADD R13, R13, 0x1 ;  /* 0x000000010d0d7836 */ /* 0x000fc60000000000 */
[----:B------:R-:W-:Y:S01]  /*06f0*/  ISETP.NE.AND P0, PT, R12, RZ, PT ;  /* 0x000000ff0c00720c */ /* 0x000fe20003f05270 */
[----:B--2---:R-:W-:-:S12]  /*0700*/  IMAD.IADD R9, R10, 0x1, R9 ;  /* 0x000000010a097824 */ /* 0x004fd800078e0209 */
[----:B------:R-:W-:Y:S05]  /*0710*/  @P0 BRA `(.L_x_69) ;  /* 0xfffffffc00e40947 */ /* 0x000fea000383ffff */
.L_x_66:
[----:B------:R0:W-:Y:S02]  /*0720*/  STS [R0+0x4], R9 ;  /* 0x0000040900007388 */ /* 0x0001e40000000800 */
.L_x_63:
        /* <DEDUP_REMOVED lines=11> */
[----:B------:R-:W-:Y:S02]  /*07e0*/  LEA.HI.X.SX32 R13, R9, RZ, 0x1, P0 ;  /* 0x000000ff090d7211 */ /* 0x000fe400000f0eff */
[C---:B------:R-:W-:Y:S02]  /*07f0*/  SHF.L.U32 R14, R2.reuse, 0x2, RZ ;  /* 0x00000002020e7819 */ /* 0x040fe400000006ff */
[----:B------:R-:W-:Y:S02]  /*0800*/  SHF.L.U64.HI R2, R2, 0x2, R13 ;  /* 0x0000000202027819 */ /* 0x000fe4000001020d */
[C---:B-1----:R-:W-:Y:S02]  /*0810*/  IADD3 R12, P0, PT, R14.reuse, UR4, RZ ;  /* 0x000000040e0c7c10 */ /* 0x042fe4000ff1e0ff */
[----:B---3--:R-:W-:Y:S02]  /*0820*/  IADD3 R14, P1, PT, R14, UR8, RZ ;  /* 0x000000080e0e7c10 */ /* 0x008fe4000ff3e0ff */
[----:B------:R-:W-:-:S02]  /*0830*/  IADD3.X R13, PT, PT, R2, UR5, RZ, P0, !PT ;  /* 0x00000005020d7c10 */ /* 0x000fc400087fe4ff */
[----:B------:R-:W-:Y:S01]  /*0840*/  IADD3.X R15, PT, PT, R2, UR9, RZ, P1, !PT ;  /* 0x00000009020f7c10 */ /* 0x000fe20008ffe4ff */
[----:B--2---:R-:W-:-:S05]  /*0850*/  IMAD.WIDE.U32 R10, R5, 0x4, R10 ;  /* 0x00000004050a7825 */ /* 0x004fca00078e000a */
[----:B------:R1:W-:Y:S04]  /*0860*/  STG.E desc[UR6][R10.64], R9 ;  /* 0x000000090a007986 */ /* 0x0003e8000c101906 */
[----:B----4-:R1:W-:Y:S04]  /*0870*/  STG.E desc[UR6][R12.64+-0x4], R4 ;  /* 0xfffffc040c007986 */ /* 0x0103e8000c101906 */
[----:B------:R1:W-:Y:S04]  /*0880*/  STS.64 [R0+0x8], R4 ;  /* 0x0000080400007388 */ /* 0x0003e80000000a00 */
[----:B------:R1:W-:Y:S01]  /*0890*/  STG.E desc[UR6][R14.64+-0x4], R5 ;  /* 0xfffffc050e007986 */ /* 0x0003e2000c101906 */
[----:B------:R-:W-:Y:S05]  /*08a0*/  BRA `(.L_x_61) ;  /* 0x0000000400947947 */ /* 0x000fea0003800000 */
.L_x_62:
        /* <DEDUP_REMOVED lines=13> */
[----:B------:R-:W-:Y:S01]  /*0980*/  IMAD.MOV.U32 R11, RZ, RZ, RZ ;  /* 0x000000ffff0b7224 */ /* 0x000fe200078e00ff */
[----:B------:R-:W2:Y:S03]  /*0990*/  LDCU UR8, c[0x0][0x390] ;  /* 0x00007200ff0877ac */ /* 0x000ea60008000800 */
[----:B------:R-:W-:Y:S01]  /*09a0*/  IMAD.MOV R10, RZ, RZ, -R2 ;  /* 0x000000ffff0a7224 */ /* 0x000fe200078e0a02 */
[----:B-1----:R-:W-:Y:S01]  /*09b0*/  UIADD3 UR4, UP0, UPT, UR4, 0x20, URZ ;  /* 0x0000002004047890 */ /* 0x002fe2000ff1e0ff */
[----:B--2---:R-:W-:-:S03]  /*09c0*/  MOV R4, UR8 ;  /* 0x0000000800047c02 */ /* 0x004fc60008000f00 */
[----:B------:R-:W-:-:S12]  /*09d0*/  UIADD3.X UR5, UPT, UPT, URZ, UR5, URZ, UP0, !UPT ;  /* 0x00000005ff057290 */ /* 0x000fd800087fe4ff */
.L_x_72:
        /* <DEDUP_REMOVED lines=31> */
.L_x_71:
        /* <DEDUP_REMOVED lines=16> */
[----:B------:R-:W-:-:S02]  /*0cd0*/  IADD3 R2, PT, PT, R2, 0x8, RZ ;  /* 0x0000000802027810 */ /* 0x000fc40007ffe0ff */
[----:B--2---:R-:W-:-:S04]  /*0ce0*/  IADD3 R4, PT, PT, R10, R11, R4 ;  /* 0x0000000b0a047210 */ /* 0x004fc80007ffe004 */
[----:B---3--:R-:W-:-:S04]  /*0cf0*/  IADD3 R4, PT, PT, R12, R4, R13 ;  /* 0x000000040c047210 */ /* 0x008fc80007ffe00d */
[----:B----4-:R-:W-:-:S04]  /*0d00*/  IADD3 R4, PT, PT, R14, R4, R15 ;  /* 0x000000040e047210 */ /* 0x010fc80007ffe00f */
[----:B-----5:R-:W-:-:S07]  /*0d10*/  IADD3 R11, PT, PT, R16, R4, R17 ;  /* 0x00000004100b7210 */ /* 0x020fce0007ffe011 */
.L_x_74:
        /* <DEDUP_REMOVED lines=15> */
.L_x_75:
[----:B------:R-:W-:Y:S05]  /*0e10*/  @!P1 BRA `(.L_x_73) ;  /* 0x0000000000289947 */ /* 0x000fea0003800000 */
[----:B------:R-:W1:Y:S01]  /*0e20*/  LDCU UR4, c[0x0][0x390] ;  /* 0x00007200ff0477ac */ /* 0x000e620008000800 */
[----:B------:R-:W-:Y:S02]  /*0e30*/  IMAD.MOV R4, RZ, RZ, -R4 ;  /* 0x000000ffff047224 */ /* 0x000fe400078e0a04 */
[----:B-1----:R-:W-:-:S07]  /*0e40*/  VIADD R13, R2, UR4 ;  /* 0x00000004020d7c36 */ /* 0x002fce0008000000 */
.L_x_76:
[----:B0-----:R-:W-:-:S06]  /*0e50*/  IMAD.WIDE R8, R13, 0x4, R6 ;  /* 0x000000040d087825 */ /* 0x001fcc00078e0206 */
[----:B------:R-:W2:Y:S01]  /*0e60*/  LDG.E R8, desc[UR6][R8.64] ;  /* 0x0000000608087981 */ /* 0x000ea2000c1e1900 */
[----:B------:R-:W-:Y:S01]  /*0e70*/  VIADD R4, R4, 0x1 ;  /* 0x0000000104047836 */ /* 0x000fe20000000000 */
[----:B------:R-:W-:-:S04]  /*0e80*/  IADD3 R13, PT, PT, R13, 0x1, RZ ;  /* 0x000000010d0d7810 */ /* 0x000fc80007ffe0ff */
[----:B------:R-:W-:Y:S01]  /*0e90*/  ISETP.NE.AND P0, PT, R4, RZ, PT ;  /* 0x000000ff0400720c */ /* 0x000fe20003f05270 */
[----:B--2---:R-:W-:-:S12]  /*0ea0*/  IMAD.IADD R11, R8, 0x1, R11 ;  /* 0x00000001080b7824 */ /* 0x004fd800078e020b */
[----:B------:R-:W-:Y:S05]  /*0eb0*/  @P0 BRA `(.L_x_76) ;  /* 0xfffffffc00e40947 */ /* 0x000fea000383ffff */
.L_x_73:
[----:B------:R1:W-:Y:S02]  /*0ec0*/  STS [R0+0x4], R11 ;  /* 0x0000040b00007388 */ /* 0x0003e40000000800 */
.L_x_70:
[----:B------:R-:W2:Y:S02]  /*0ed0*/  LDC.64 R6, c[0x0][0x3a0] ;  /* 0x0000e800ff067b82 */ /* 0x000ea40000000a00 */
[----:B--2---:R-:W-:-:S05]  /*0ee0*/  IMAD.WIDE.U32 R6, R5, 0x4, R6 ;  /* 0x0000000405067825 */ /* 0x004fca00078e0006 */
[----:B------:R2:W-:Y:S02]  /*0ef0*/  STG.E desc[UR6][R6.64], R11 ;  /* 0x0000000b06007986 */ /* 0x0005e4000c101906 */
.L_x_61:
[----:B------:R-:W-:Y:S05]  /*0f00*/  BSYNC.RECONVERGENT B0 ;  /* 0x0000000000007941 */ /* 0x000fea0003800200 */
.L_x_60:
[----:B------:R-:W3:Y:S08]  /*0f10*/  S2UR UR5, SR_CgaCtaId ;  /* 0x00000000000579c3 */ /* 0x000ef00000008800 */
[----:B------:R-:W-:Y:S06]  /*0f20*/  BAR.SYNC.DEFER_BLOCKING 0x0 ;  /* 0x0000000000007b1d */ /* 0x000fec0000010000 */
[----:B------:R-:W-:-:S02]  /*0f30*/  UMOV UR4, 0x400 ;  /* 0x0000040000047882 */ /* 0x000fc40000000000 */
[----:B---3--:R-:W-:-:S09]  /*0f40*/  ULEA UR4, UR5, UR4, 0x18 ;  /* 0x0000000405047291 */ /* 0x008fd2000f8ec0ff */
[----:B-12---:R-:W1:Y:S02]  /*0f50*/  LDS.128 R4, [UR4] ;  /* 0x00000004ff047984 */ /* 0x006e640008000c00 */
[----:B-1----:R-:W-:-:S13]  /*0f60*/  ISETP.GE.AND P0, PT, R4, RZ, PT ;  /* 0x000000ff0400720c */ /* 0x002fda0003f06270 */
[----:B------:R-:W-:Y:S05]  /*0f70*/  @!P0 EXIT ;  /* 0x000000000000894d */ /* 0x000fea0003800000 */
[----:B0-----:R-:W0:Y:S02]  /*0f80*/  LDC.64 R8, c[0x0][0x398] ;  /* 0x0000e600ff087b82 */ /* 0x001e240000000a00 */
[----:B0-----:R-:W-:-:S05]  /*0f90*/  IMAD R8, R9, R8, RZ ;  /* 0x0000000809087224 */ /* 0x001fca00078e02ff */
[----:B------:R-:W-:-:S04]  /*0fa0*/  SHF.R.S32.HI R11, RZ, 0x1f, R8 ;  /* 0x0000001fff0b7819 */ /* 0x000fc80000011408 */
[----:B------:R-:W-:-:S04]  /*0fb0*/  LEA.HI R2, R11, R8, RZ, 0x2 ;  /* 0x000000080b027211 */ /* 0x000fc800078f10ff */
[----:B------:R-:W-:-:S04]  /*0fc0*/  SHF.R.S32.HI R2, RZ, 0x2, R2 ;  /* 0x00000002ff027819 */ /* 0x000fc80000011402 */
[----:B------:R-:W-:-:S13]  /*0fd0*/  ISETP.GE.AND P0, PT, R3, R2, PT ;  /* 0x000000020300720c */ /* 0x000fda0003f06270 */
[----:B------:R-:W-:Y:S05]  /*0fe0*/  @P0 EXIT ;  /* 0x000000000000094d */ /* 0x000fea0003800000 */
[----:B------:R-:W0:Y:S01]  /*0ff0*/  LDC R0, c[0x0][0x360] ;  /* 0x0000d800ff007b82 */ /* 0x000e220000000800 */
[----:B------:R-:W-:Y:S01]  /*1000*/  IMAD.IADD R5, R4, 0x1, R5 ;  /* 0x0000000104057824 */ /* 0x000fe200078e0205 */
[----:B------:R-:W-:Y:S01]  /*1010*/  SHF.R.S32.HI R4, RZ, 0x1f, R9 ;  /* 0x0000001fff047819 */ /* 0x000fe20000011409 */
[----:B------:R-:W1:Y:S01]  /*1020*/  LDCU UR5, c[0x0][0x398] ;  /* 0x00007300ff0577ac */ /* 0x000e620008000800 */
[----:B------:R-:W-:Y:S01]  /*1030*/  BSSY.RECONVERGENT B0, `(.L_x_77) ;  /* 0x0000051000007945 */ /* 0x000fe20003800200 */
[----:B------:R-:W-:Y:S01]  /*1040*/  IMAD R6, R9, R6, RZ ;  /* 0x0000000609067224 */ /* 0x000fe200078e02ff */
[----:B------:R-:W-:Y:S01]  /*1050*/  LEA.HI R4, R4, R9, RZ, 0x2 ;  /* 0x0000000904047211 */ /* 0x000fe200078f10ff */
[----:B------:R-:W2:Y:S03]  /*1060*/  LDCU UR4, c[0x0][0x394] ;  /* 0x00007280ff0477ac */ /* 0x000ea60008000800 */
[----:B------:R-:W-:Y:S01]  /*1070*/  SHF.R.S32.HI R4, RZ, 0x2, R4 ;  /* 0x00000002ff047819 */ /* 0x000fe20000011404 */
[----:B------:R-:W3:Y:S01]  /*1080*/  LDCU.64 UR8, c[0x0][0x388] ;  /* 0x00007100ff0877ac */ /* 0x000ee20008000a00 */
[----:B0-----:R-:W0:Y:S01]  /*1090*/  I2F.U32.RP R15, R0 ;  /* 0x00000000000f7306 */ /* 0x001e220000209000 */
[----:B------:R-:W-:Y:S01]  /*10a0*/  IMAD.IADD R13, R3, 0x1, R0 ;  /* 0x00000001030d7824 */ /* 0x000fe200078e0200 */
[----:B------:R-:W-:-:S04]  /*10b0*/  ISETP.NE.U32.AND P2, PT, R0, RZ, PT ;  /* 0x000000ff0000720c */ /* 0x000fc80003f45070 */
[----:B------:R-:W-:Y:S02]  /*10c0*/  ISETP.GE.U32.AND P0, PT, R13, R2, PT ;  /* 0x000000020d00720c */ /* 0x000fe40003f06070 */
[----:B------:R-:W-:Y:S02]  /*10d0*/  VIMNMX.U32 R12, PT, PT, R2, R13, !PT ;  /* 0x0000000d020c7248 */ /* 0x000fe40007fe0000 */
[----:B------:R-:W-:-:S04]  /*10e0*/  SEL R14, RZ, 0x1, P0 ;  /* 0x00000001ff0e7807 */ /* 0x000fc80000000000 */
[----:B------:R-:W-:Y:S01]  /*10f0*/  IADD3 R13, PT, PT, R12, -R13, -R14 ;  /* 0x8000000d0c0d7210 */ /* 0x000fe20007ffe80e */
[----:B0-----:R-:W0:Y:S02]  /*1100*/  MUFU.RCP R15, R15 ;  /* 0x0000000f000f7308 */ /* 0x001e240000001000 */
[----:B0-----:R-:W-:-:S06]  /*1110*/  VIADD R10, R15, 0xffffffe ;  /* 0x0ffffffe0f0a7836 */ /* 0x001fcc0000000000 */
[----:B------:R0:W4:Y:S02]  /*1120*/  F2I.FTZ.U32.TRUNC.NTZ R11, R10 ;  /* 0x0000000a000b7305 */ /* 0x000124000021f000 */
[----:B0-----:R-:W-:Y:S02]  /*1130*/  IMAD.MOV.U32 R10, RZ, RZ, RZ ;  /* 0x000000ffff0a7224 */ /* 0x001fe400078e00ff */
[----:B----4-:R-:W-:-:S04]  /*1140*/  IMAD.MOV R17, RZ, RZ, -R11 ;  /* 0x000000ffff117224 */ /* 0x010fc800078e0a0b */
[----:B------:R-:W-:-:S04]  /*1150*/  IMAD R17, R17, R0, RZ ;  /* 0x0000000011117224 */ /* 0x000fc800078e02ff */
[----:B------:R-:W-:-:S06]  /*1160*/  IMAD.HI.U32 R16, R11, R17, R10 ;  /* 0x000000110b107227 */ /* 0x000fcc00078e000a */
[----:B------:R-:W-:-:S04]  /*1170*/  IMAD.HI.U32 R11, R16, R13, RZ ;  /* 0x0000000d100b7227 */ /* 0x000fc800078e00ff */
[----:B------:R-:W-:Y:S01]  /*1180*/  IMAD R16, R8, R5, RZ ;  /* 0x0000000508107224 */ /* 0x000fe200078e02ff */
[----:B------:R-:W-:-:S05]  /*1190*/  IADD3 R10, PT, PT, -R11, RZ, RZ ;  /* 0x000000ff0b0a7210 */ /* 0x000fca0007ffe1ff */
[----:B------:R-:W-:-:S05]  /*11a0*/  IMAD R13, R0, R10, R13 ;  /* 0x0000000a000d7224 */ /* 0x000fca00078e020d */
[----:B------:R-:W-:-:S13]  /*11b0*/  ISETP.GE.U32.AND P0, PT, R13, R0, PT ;  /* 0x000000000d00720c */ /* 0x000fda0003f06070 */
[----:B------:R-:W-:Y:S02]  /*11c0*/  @P0 IMAD.IADD R13, R13, 0x1, -R0 ;  /* 0x000000010d0d0824 */ /* 0x000fe400078e0a00 */
[----:B------:R-:W-:-:S03]  /*11d0*/  @P0 VIADD R11, R11, 0x1 ;  /* 0x000000010b0b0836 */ /* 0x000fc60000000000 */
[----:B------:R-:W-:-:S13]  /*11e0*/  ISETP.GE.U32.AND P1, PT, R13, R0, PT ;  /* 0x000000000d00720c */ /* 0x000fda0003f26070 */
[----:B------:R-:W-:Y:S01]  /*11f0*/  @P1 VIADD R11, R11, 0x1 ;  /* 0x000000010b0b1836 */ /* 0x000fe20000000000 */
[----:B------:R-:W-:-:S05]  /*1200*/  @!P2 LOP3.LUT R11, RZ, R0, RZ, 0x33, !PT ;  /* 0x00000000ff0ba212 */ /* 0x000fca00078e33ff */
[----:B------:R-:W-:-:S05]  /*1210*/  IMAD.IADD R11, R14, 0x1, R11 ;  /* 0x000000010e0b7824 */ /* 0x000fca00078e020b */
[C---:B------:R-:W-:Y:S02]  /*1220*/  LOP3.LUT R10, R11.reuse, 0x3, RZ, 0xc0, !PT ;  /* 0x000000030b0a7812 */ /* 0x040fe400078ec0ff */
[----:B------:R-:W-:Y:S02]  /*1230*/  ISETP.GE.U32.AND P0, PT, R11, 0x3, PT ;  /* 0x000000030b00780c */ /* 0x000fe40003f06070 */
[----:B------:R-:W-:-:S13]  /*1240*/  ISETP.NE.AND P1, PT, R10, 0x3, PT ;  /* 0x000000030a00780c */ /* 0x000fda0003f25270 */
[----:B-123--:R-:W-:Y:S05]  /*1250*/  @!P1 BRA `(.L_x_78) ;  /* 0x0000000000b89947 */ /* 0x00efea0003800000 */
[----:B------:R-:W-:Y:S01]  /*1260*/  IABS R5, R4 ;  /* 0x0000000400057213 */ /* 0x000fe20000000000 */
[----:B------:R-:W0:Y:S01]  /*1270*/  LDC.64 R12, c[0x0][0x3b8] ;  /* 0x0000ee00ff0c7b82 */ /* 0x000e220000000a00 */
[----:B------:R-:W-:Y:S01]  /*1280*/  VIADD R8, R11, 0x1 ;  /* 0x000000010b087836 */ /* 0x000fe20000000000 */
[----:B------:R-:W-:Y:S01]  /*1290*/  ISETP.NE.AND P1, PT, R4, RZ, PT ;  /* 0x000000ff0400720c */ /* 0x000fe20003f25270 */
[----:B------:R-:W1:Y:S01]  /*12a0*/  I2F.RP R9, R5 ;  /* 0x0000000500097306 */ /* 0x000e620000209400 */
[----:B------:R-:W-:Y:S02]  /*12b0*/  IMAD.MOV.U32 R18, RZ, RZ, RZ ;  /* 0x000000ffff127224 */ /* 0x000fe400078e00ff */
[----:B------:R-:W-:Y:S01]  /*12c0*/  LOP3.LUT R8, R8, 0x3, RZ, 0xc0, !PT ;  /* 0x0000000308087812 */ /* 0x000fe200078ec0ff */
[----:B------:R-:W-:-:S04]  /*12d0*/  IMAD R17, R3, 0x4, R16 ;  /* 0x0000000403117824 */ /* 0x000fc800078e0210 */
[----:B------:R-:W-:Y:S01]  /*12e0*/  IMAD.MOV R20, RZ, RZ, -R8 ;  /* 0x000000ffff147224 */ /* 0x000fe200078e0a08 */
[----:B-1----:R-:W1:Y:S02]  /*12f0*/  MUFU.RCP R9, R9 ;  /* 0x0000000900097308 */ /* 0x002e640000001000 */
[----:B-1----:R-:W-:-:S06]  /*1300*/  IADD3 R19, PT, PT, R9, 0xffffffe, RZ ;  /* 0x0ffffffe09137810 */ /* 0x002fcc0007ffe0ff */
[----:B------:R-:W1:Y:S02]  /*1310*/  F2I.FTZ.U32.TRUNC.NTZ R19, R19 ;  /* 0x0000001300137305 */ /* 0x000e64000021f000 */
[----:B-1----:R-:W-:-:S04]  /*1320*/  IMAD.MOV R10, RZ, RZ, -R19 ;  /* 0x000000ffff0a7224 */ /* 0x002fc800078e0a13 */
[----:B------:R-:W-:-:S04]  /*1330*/  IMAD R11, R10, R5, RZ ;  /* 0x000000050a0b7224 */ /* 0x000fc800078e02ff */
[----:B------:R-:W-:Y:S01]  /*1340*/  IMAD.HI.U32 R18, R19, R11, R18 ;  /* 0x0000000b13127227 */ /* 0x000fe200078e0012 */
[----:B0-----:R-:W-:-:S07]  /*1350*/  LOP3.LUT R19, RZ, R4, RZ, 0x33, !PT ;  /* 0x00000004ff137212 */ /* 0x001fce00078e33ff */
.L_x_79:
[----:B0-----:R-:W-:Y:S02]  /*1360*/  IABS R8, R4 ;  /* 0x0000000400087213 */ /* 0x001fe40000000000 */
[----:B------:R-:W-:Y:S02]  /*1370*/  IABS R9, R3 ;  /* 0x0000000300097213 */ /* 0x000fe40000000000 */
[----:B------:R-:W-:-:S03]  /*1380*/  IADD3 R10, PT, PT, RZ, -R8, RZ ;  /* 0x80000008ff0a7210 */ /* 0x000fc60007ffe0ff */
[----:B------:R-:W-:-:S04]  /*1390*/  IMAD.HI.U32 R8, R18, R9, RZ ;  /* 0x0000000912087227 */ /* 0x000fc800078e00ff */
[----:B------:R-:W-:Y:S01]  /*13a0*/  IMAD R10, R8, R10, R9 ;  /* 0x0000000a080a7224 */ /* 0x000fe200078e0209 */
[----:B------:R-:W-:-:S04]  /*13b0*/  IABS R9, R4 ;  /* 0x0000000400097213 */ /* 0x000fc80000000000 */
[----:B------:R-:W-:-:S13]  /*13c0*/  ISETP.GT.U32.AND P3, PT, R5, R10, PT ;  /* 0x0000000a0500720c */ /* 0x000fda0003f64070 */
[----:B------:R-:W-:Y:S01]  /*13d0*/  @!P3 IMAD.IADD R10, R10, 0x1, -R9 ;  /* 0x000000010a0ab824 */ /* 0x000fe200078e0a09 */
[----:B------:R-:W-:Y:S01]  /*13e0*/  LOP3.LUT R9, R3, R4, RZ, 0x3c, !PT ;  /* 0x0000000403097212 */ /* 0x000fe200078e3cff */
[----:B------:R-:W-:-:S03]  /*13f0*/  @!P3 VIADD R8, R8, 0x1 ;  /* 0x000000010808b836 */ /* 0x000fc60000000000 */
        /* <DEDUP_REMOVED lines=8> */
[----:B------:R-:W-:-:S04]  /*1480*/  IMAD R9, R9, 0x4, R6 ;  /* 0x0000000409097824 */ /* 0x000fc800078e0206 */
[----:B------:R-:W-:-:S05]  /*1490*/  IMAD R8, R8, UR4, R9 ;  /* 0x0000000408087c24 */ /* 0x000fca000f8e0209 */
[----:B------:R-:W-:-:S05]  /*14a0*/  LEA R8, P2, R8, UR8, 0x2 ;  /* 0x0000000808087c11 */ /* 0x000fca000f8410ff */
[----:B------:R-:W-:-:S06]  /*14b0*/  IMAD.X R9, RZ, RZ, UR9, P2 ;  /* 0x00000009ff097e24 */ /* 0x000fcc00090e06ff */
[----:B------:R-:W2:Y:S01]  /*14c0*/  LDG.E.128.CONSTANT R8, desc[UR6][R8.64] ;  /* 0x0000000608087981 */ /* 0x000ea2000c1e9d00 */
[----:B------:R-:W-:Y:S01]  /*14d0*/  IMAD.WIDE R14, R17, 0x4, R12 ;  /* 0x00000004110e7825 */ /* 0x000fe200078e020c */
[----:B------:R-:W-:-:S03]  /*14e0*/  IADD3 R3, PT, PT, R0, R3, RZ ;  /* 0x0000000300037210 */ /* 0x000fc60007ffe0ff */
[----:B------:R-:W-:Y:S02]  /*14f0*/  VIADD R20, R20, 0x1 ;  /* 0x0000000114147836 */ /* 0x000fe40000000000 */
[----:B------:R-:W-:-:S03]  /*1500*/  IMAD R17, R0, 0x4, R17 ;  /* 0x0000000400117824 */ /* 0x000fc600078e0211 */
[----:B------:R-:W-:Y:S01]  /*1510*/  ISETP.NE.AND P2, PT, R20, RZ, PT ;  /* 0x000000ff1400720c */ /* 0x000fe20003f45270 */
[----:B--2---:R0:W-:-:S12]  /*1520*/  STG.E.128 desc[UR6][R14.64], R8 ;  /* 0x000000080e007986 */ /* 0x0041d8000c101d06 */
[----:B------:R-:W-:Y:S05]  /*1530*/  @P2 BRA `(.L_x_79) ;  /* 0xfffffffc00882947 */ /* 0x000fea000383ffff */
.L_x_78:
[----:B------:R-:W-:Y:S05]  /*1540*/  BSYNC.RECONVERGENT B0 ;  /* 0x0000000000007941 */ /* 0x000fea0003800200 */
.L_x_77:
[----:B------:R-:W-:Y:S05]  /*1550*/  @!P0 EXIT ;  /* 0x000000000000894d */ /* 0x000fea0003800000 */
[----:B------:R-:W-:Y:S01]  /*1560*/  IABS R12, R4 ;  /* 0x00000004000c7213 */ /* 0x000fe20000000000 */
[----:B0-----:R-:W-:Y:S01]  /*1570*/  IMAD.MOV.U32 R14, RZ, RZ, RZ ;  /* 0x000000ffff0e7224 */ /* 0x001fe200078e00ff */
[----:B------:R-:W-:Y:S01]  /*1580*/  LEA R13, R3, R16, 0x2 ;  /* 0x00000010030d7211 */ /* 0x000fe200078e10ff */
[C---:B------:R-:W-:Y:S01]  /*1590*/  IMAD R17, R0.reuse, 0x3, R3 ;  /* 0x0000000300117824 */ /* 0x040fe200078e0203 */
[----:B------:R-:W0:Y:S01]  /*15a0*/  I2F.RP R5, R12 ;  /* 0x0000000c00057306 */ /* 0x000e220000209400 */
[----:B------:R-:W1:Y:S02]  /*15b0*/  LDCU UR4, c[0x0][0x398] ;  /* 0x00007300ff0477ac */ /* 0x000e640008000800 */
[C-C-:B------:R-:W-:Y:S02]  /*15c0*/  IMAD R21, R0.reuse, 0x8, R13.reuse ;  /* 0x0000000800157824 */ /* 0x140fe400078e020d */
[----:B------:R-:W-:Y:S01]  /*15d0*/  IMAD R23, R0, 0xc, R13 ;  /* 0x0000000c00177824 */ /* 0x000fe200078e020d */
[----:B------:R-:W2:Y:S01]  /*15e0*/  LDCU UR5, c[0x0][0x394] ;  /* 0x00007280ff0577ac */ /* 0x000ea20008000800 */
[----:B------:R-:W3:Y:S01]  /*15f0*/  LDCU.64 UR8, c[0x0][0x388] ;  /* 0x00007100ff0877ac */ /* 0x000ee20008000a00 */
[----:B0-----:R-:W0:Y:S02]  /*1600*/  MUFU.RCP R5, R5 ;  /* 0x0000000500057308 */ /* 0x001e240000001000 */
[----:B0-----:R-:W-:-:S02]  /*1610*/  VIADD R15, R5, 0xffffffe ;  /* 0x0ffffffe050f7836 */ /* 0x001fc40000000000 */
[----:B------:R-:W-:-:S04]  /*1620*/  IMAD.IADD R5, R3, 0x1, R0 ;  /* 0x0000000103057824 */ /* 0x000fc800078e0200 */
[----:B------:R-:W0:Y:S01]  /*1630*/  F2I.FTZ.U32.TRUNC.NTZ R15, R15 ;  /* 0x0000000f000f7305 */ /* 0x000e22000021f000 */
[----:B------:R-:W-:Y:S02]  /*1640*/  IMAD R19, R5, 0x4, R16 ;  /* 0x0000000405137824 */ /* 0x000fe400078e0210 */
[----:B0-----:R-:W-:-:S04]  /*1650*/  IMAD.MOV R9, RZ, RZ, -R15 ;  /* 0x000000ffff097224 */ /* 0x001fc800078e0a0f */
[----:B------:R-:W-:-:S04]  /*1660*/  IMAD R9, R9, R12, RZ ;  /* 0x0000000c09097224 */ /* 0x000fc800078e02ff */
[----:B------:R-:W-:-:S04]  /*1670*/  IMAD.HI.U32 R14, R15, R9, R14 ;  /* 0x000000090f0e7227 */ /* 0x000fc800078e000e */
[----:B-123--:R-:W-:-:S07]  /*1680*/  IMAD R15, R0, 0x2, R3 ;  /* 0x00000002000f7824 */ /* 0x00efce00078e0203 */
.L_x_80:
[----:B0-----:R-:W-:Y:S01]  /*1690*/  IABS R11, R3 ;  /* 0x00000003000b7213 */ /* 0x001fe20000000000 */
[----:B------:R-:W0:Y:S01]  /*16a0*/  LDC.64 R24, c[0x0][0x3b8] ;  /* 0x0000ee00ff187b82 */ /* 0x000e220000000a00 */
[-C--:B------:R-:W-:Y:S02]  /*16b0*/  IABS R8, R4.reuse ;  /* 0x0000000400087213 */ /* 0x080fe40000000000 */
[-C--:B------:R-:W-:Y:S01]  /*16c0*/  IABS R16, R4.reuse ;  /* 0x0000000400107213 */ /* 0x080fe20000000000 */
[----:B------:R-:W-:Y:S01]  /*16d0*/  IMAD.HI.U32 R9, R14, R11, RZ ;  /* 0x0000000b0e097227 */ /* 0x000fe200078e00ff */
[----:B------:R-:W-:-:S03]  /*16e0*/  LOP3.LUT R20, RZ, R4, RZ, 0x33, !PT ;  /* 0x00000004ff147212 */ /* 0x000fc600078e33ff */
[----:B------:R-:W-:Y:S01]  /*16f0*/  IMAD.MOV R18, RZ, RZ, -R8 ;  /* 0x000000ffff127224 */ /* 0x000fe200078e0a08 */
[----:B------:R-:W-:-:S03]  /*1700*/  LOP3.LUT R8, R3, R4, RZ, 0x3c, !PT ;  /* 0x0000000403087212 */ /* 0x000fc600078e3cff */
[----:B------:R-:W-:Y:S01]  /*1710*/  IMAD R11, R9, R18, R11 ;  /* 0x00000012090b7224 */ /* 0x000fe200078e020b */
[----:B------:R-:W-:-:S04]  /*1720*/  ISETP.GE.AND P2, PT, R8, RZ, PT ;  /* 0x000000ff0800720c */ /* 0x000fc80003f46270 */
[----:B------:R-:W-:-:S13]  /*1730*/  ISETP.GT.U32.AND P1, PT, R12, R11, PT ;  /* 0x0000000b0c00720c */ /* 0x000fda0003f24070 */
[----:B------:R-:W-:Y:S01]  /*1740*/  @!P1 IADD3 R11, PT, PT, R11, -R16, RZ ;  /* 0x800000100b0b9210 */ /* 0x000fe20007ffe0ff */
[----:B------:R-:W-:-:S03]  /*1750*/  @!P1 VIADD R9, R9, 0x1 ;  /* 0x0000000109099836 */ /* 0x000fc60000000000 */
[----:B------:R-:W-:-:S13]  /*1760*/  ISETP.GE.U32.AND P0, PT, R11, R12, PT ;  /* 0x0000000c0b00720c */ /* 0x000fda0003f06070 */
[----:B------:R-:W-:Y:S01]  /*1770*/  @P0 VIADD R9, R9, 0x1 ;  /* 0x0000000109090836 */ /* 0x000fe20000000000 */
[----:B------:R-:W-:-:S03]  /*1780*/  ISETP.NE.AND P0, PT, R4, RZ, PT ;  /* 0x000000ff0400720c */ /* 0x000fc60003f05270 */
[----:B------:R-:W-:-:S05]  /*1790*/  @!P2 IMAD.MOV R9, RZ, RZ, -R9 ;  /* 0x000000ffff09a224 */ /* 0x000fca00078e0a09 */
[----:B------:R-:W-:-:S05]  /*17a0*/  SEL R8, R20, R9, !P0 ;  /* 0x0000000914087207 */ /* 0x000fca0004000000 */
[--C-:B------:R-:W-:Y:S02]  /*17b0*/  IMAD.MOV R9, RZ, RZ, -R8.reuse ;  /* 0x000000ffff097224 */ /* 0x100fe400078e0a08 */
[----:B------:R-:W-:Y:S02]  /*17c0*/  IMAD R8, R7, UR4, R8 ;  /* 0x0000000407087c24 */ /* 0x000fe4000f8e0208 */
[----:B------:R-:W-:-:S05]  /*17d0*/  IMAD R9, R4, R9, R3 ;  /* 0x0000000904097224 */ /* 0x000fca00078e0203 */
[----:B------:R-:W-:-:S05]  /*17e0*/  LEA R9, R9, R6, 0x2 ;  /* 0x0000000609097211 */ /* 0x000fca00078e10ff */
[----:B------:R-:W-:-:S05]  /*17f0*/  IMAD R8, R8, UR5, R9 ;  /* 0x0000000508087c24 */ /* 0x000fca000f8e0209 */
[----:B------:R-:W-:-:S05]  /*1800*/  LEA R8, P1, R8, UR8, 0x2 ;  /* 0x0000000808087c11 */ /* 0x000fca000f8210ff */
[----:B------:R-:W-:-:S06]  /*1810*/  IMAD.X R9, RZ, RZ, UR9, P1 ;  /* 0x00000009ff097e24 */ /* 0x000fcc00088e06ff */
[----:B------:R-:W2:Y:S01]  /*1820*/  LDG.E.128.CONSTANT R8, desc[UR6][R8.64] ;  /* 0x0000000608087981 */ /* 0x000ea2000c1e9d00 */
[----:B------:R-:W1:Y:S01]  /*1830*/  I2F.RP R12, R16 ;  /* 0x00000010000c7306 */ /* 0x000e620000209400 */
[----:B------:R-:W-:Y:S01]  /*1840*/  IABS R22, R5 ;  /* 0x0000000500167213 */ /* 0x000fe20000000000 */
[----:B0-----:R-:W-:-:S06]  /*1850*/  IMAD.WIDE R28, R13, 0x4, R24 ;  /* 0x000000040d1c7825 */ /* 0x001fcc00078e0218 */
[----:B-1----:R-:W0:Y:S02]  /*1860*/  MUFU.RCP R12, R12 ;  /* 0x0000000c000c7308 */ /* 0x002e240000001000 */
[----:B0-----:R-:W-:Y:S01]  /*1870*/  VIADD R26, R12, 0xffffffe ;  /* 0x0ffffffe0c1a7836 */ /* 0x001fe20000000000 */
[----:B------:R-:W-:-:S05]  /*1880*/  MOV R12, R16 ;  /* 0x00000010000c7202 */ /* 0x000fca0000000f00 */
[----:B------:R0:W1:Y:S02]  /*1890*/  F2I.FTZ.U32.TRUNC.NTZ R27, R26 ;  /* 0x0000001a001b7305 */ /* 0x000064000021f000 */
[----:B0-----:R-:W-:Y:S02]  /*18a0*/  IMAD.MOV.U32 R26, RZ, RZ, RZ ;  /* 0x000000ffff1a7224 */ /* 0x001fe400078e00ff */
[----:B-1----:R-:W-:-:S04]  /*18b0*/  IMAD.MOV R14, RZ, RZ, -R27 ;  /* 0x000000ffff0e7224 */ /* 0x002fc800078e0a1b */
[----:B------:R-:W-:-:S04]  /*18c0*/  IMAD R14, R14, R16, RZ ;  /* 0x000000100e0e7224 */ /* 0x000fc800078e02ff */
[----:B------:R-:W-:-:S06]  /*18d0*/  IMAD.HI.U32 R14, R27, R14, R26 ;  /* 0x0000000e1b0e7227 */ /* 0x000fcc00078e001a */
[----:B------:R-:W-:-:S04]  /*18e0*/  IMAD.HI.U32 R27, R14, R22, RZ ;  /* 0x000000160e1b7227 */ /* 0x000fc800078e00ff */
[----:B------:R-:W-:-:S05]  /*18f0*/  IMAD R22, R27, R18, R22 ;  /* 0x000000121b167224 */ /* 0x000fca00078e0216 */
[----:B------:R-:W-:-:S13]  /*1900*/  ISETP.GT.U32.AND P2, PT, R12, R22, PT ;  /* 0x000000160c00720c */ /* 0x000fda0003f44070 */
[----:B------:R-:W-:Y:S02]  /*1910*/  @!P2 IMAD.IADD R22, R22, 0x1, -R16 ;  /* 0x000000011616a824 */ /* 0x000fe400078e0a10 */
[----:B------:R-:W-:-:S03]  /*1920*/  @!P2 VIADD R27, R27, 0x1 ;  /* 0x000000011b1ba836 */ /* 0x000fc60000000000 */
[----:B------:R-:W-:-:S13]  /*1930*/  ISETP.GE.U32.AND P1, PT, R22, R12, PT ;  /* 0x0000000c1600720c */ /* 0x000fda0003f26070 */
[----:B------:R-:W-:Y:S01]  /*1940*/  @P1 VIADD R27, R27, 0x1 ;  /* 0x000000011b1b1836 */ /* 0x000fe20000000000 */
[----:B--2---:R0:W-:Y:S02]  /*1950*/  STG.E.128 desc[UR6][R28.64], R8 ;  /* 0x000000081c007986 */ /* 0x0041e4000c101d06 */
[----:B0-----:R-:W-:-:S04]  /*1960*/  LOP3.LUT R8, R5, R4, RZ, 0x3c, !PT ;  /* 0x0000000405087212 */ /* 0x001fc800078e3cff */
[----:B------:R-:W-:-:S13]  /*1970*/  ISETP.GE.AND P3, PT, R8, RZ, PT ;  /* 0x000000ff0800720c */ /* 0x000fda0003f66270 */
        /* <DEDUP_REMOVED lines=10> */
[----:B------:R-:W-:Y:S01]  /*1a20*/  IABS R20, R15 ;  /* 0x0000000f00147213 */ /* 0x000fe20000000000 */
[----:B------:R-:W-:-:S04]  /*1a30*/  IMAD.WIDE R26, R19, 0x4, R24 ;  /* 0x00000004131a7825 */ /* 0x000fc800078e0218 */
[----:B------:R-:W-:-:S04]  /*1a40*/  IMAD.HI.U32 R29, R14, R20, RZ ;  /* 0x000000140e1d7227 */ /* 0x000fc800078e00ff */
[----:B------:R-:W-:-:S05]  /*1a50*/  IMAD R20, R29, R18, R20 ;  /* 0x000000121d147224 */ /* 0x000fca00078e0214 */
[----:B------:R-:W-:-:S13]  /*1a60*/  ISETP.GT.U32.AND P2, PT, R12, R20, PT ;  /* 0x000000140c00720c */ /* 0x000fda0003f44070 */
[----:B------:R-:W-:Y:S02]  /*1a70*/  @!P2 IMAD.IADD R20, R20, 0x1, -R16 ;  /* 0x000000011414a824 */ /* 0x000fe400078e0a10 */
[----:B------:R-:W-:-:S03]  /*1a80*/  @!P2 VIADD R29, R29, 0x1 ;  /* 0x000000011d1da836 */ /* 0x000fc60000000000 */
[----:B------:R-:W-:Y:S02]  /*1a90*/  ISETP.GE.U32.AND P1, PT, R20, R12, PT ;  /* 0x0000000c1400720c */ /* 0x000fe40003f26070 */
[----:B------:R-:W-:-:S04]  /*1aa0*/  LOP3.LUT R20, R15, R4, RZ, 0x3c, !PT ;  /* 0x000000040f147212 */ /* 0x000fc800078e3cff */
[----:B------:R-:W-:Y:S02]  /*1ab0*/  ISETP.GE.AND P3, PT, R20, RZ, PT ;  /* 0x000000ff1400720c */ /* 0x000fe40003f66270 */
[----:B------:R-:W-:-:S05]  /*1ac0*/  LOP3.LUT R20, RZ, R4, RZ, 0x33, !PT ;  /* 0x00000004ff147212 */ /* 0x000fca00078e33ff */
[----:B------:R-:W-:-:S06]  /*1ad0*/  @P1 IADD3 R29, PT, PT, R29, 0x1, RZ ;  /* 0x000000011d1d1810 */ /* 0x000fcc0007ffe0ff */
[----:B------:R-:W-:Y:S01]  /*1ae0*/  @!P3 IMAD.MOV R29, RZ, RZ, -R29 ;  /* 0x000000ffff1db224 */ /* 0x000fe200078e0a1d */
[----:B--2---:R0:W-:Y:S04]  /*1af0*/  STG.E.128 desc[UR6][R26.64], R8 ;  /* 0x000000081a007986 */ /* 0x0041e8000c101d06 */
[----:B0-----:R-:W-:-:S05]  /*1b00*/  SEL R8, R20, R29, !P0 ;  /* 0x0000001d14087207 */ /* 0x001fca0004000000 */
[--C-:B------:R-:W-:Y:S02]  /*1b10*/  IMAD.MOV R9, RZ, RZ, -R8.reuse ;  /* 0x000000ffff097224 */ /* 0x100fe400078e0a08 */
[----:B------:R-:W-:Y:S02]  /*1b20*/  IMAD R8, R7, UR4, R8 ;  /* 0x0000000407087c24 */ /* 0x000fe4000f8e0208 */
        /* <DEDUP_REMOVED lines=11> */
[----:B------:R-:W-:Y:S01]  /*1be0*/  @!P2 IADD3 R18, PT, PT, R18, -R16, RZ ;  /* 0x800000101212a210 */ /* 0x000fe20007ffe0ff */
[----:B------:R-:W-:Y:S01]  /*1bf0*/  @!P2 VIADD R29, R29, 0x1 ;  /* 0x000000011d1da836 */ /* 0x000fe20000000000 */
[----:B------:R-:W-:Y:S02]  /*1c00*/  LOP3.LUT R16, R17, R4, RZ, 0x3c, !PT ;  /* 0x0000000411107212 */ /* 0x000fe400078e3cff */
[----:B------:R-:W-:Y:S02]  /*1c10*/  ISETP.GE.U32.AND P1, PT, R18, R12, PT ;  /* 0x0000000c1200720c */ /* 0x000fe40003f26070 */
[----:B------:R-:W-:-:S11]  /*1c20*/  ISETP.GE.AND P3, PT, R16, RZ, PT ;  /* 0x000000ff1000720c */ /* 0x000fd60003f66270 */
[----:B------:R-:W-:-:S04]  /*1c30*/  @P1 VIADD R29, R29, 0x1 ;  /* 0x000000011d1d1836 */ /* 0x000fc80000000000 */
[----:B------:R-:W-:-:S05]  /*1c40*/  @!P3 IMAD.MOV R29, RZ, RZ, -R29 ;  /* 0x000000ffff1db224 */ /* 0x000fca00078e0a1d */
[----:B------:R-:W-:Y:S01]  /*1c50*/  SEL R20, R20, R29, !P0 ;  /* 0x0000001d14147207 */ /* 0x000fe20004000000 */
[----:B--2---:R0:W-:Y:S04]  /*1c60*/  STG.E.128 desc[UR6][R26.64], R8 ;  /* 0x000000081a007986 */ /* 0x0041e8000c101d06 */
[--C-:B0-----:R-:W-:Y:S02]  /*1c70*/  IMAD.MOV R9, RZ, RZ, -R20.reuse ;  /* 0x000000ffff097224 */ /* 0x101fe400078e0a14 */
[----:B------:R-:W-:Y:S02]  /*1c80*/  IMAD R20, R7, UR4, R20 ;  /* 0x0000000407147c24 */ /* 0x000fe4000f8e0214 */
[----:B------:R-:W-:-:S05]  /*1c90*/  IMAD R9, R4, R9, R17 ;  /* 0x0000000904097224 */ /* 0x000fca00078e0211 */
[----:B------:R-:W-:-:S05]  /*1ca0*/  LEA R9, R9, R6, 0x2 ;  /* 0x0000000609097211 */ /* 0x000fca00078e10ff */
[----:B------:R-:W-:-:S05]  /*1cb0*/  IMAD R9, R20, UR5, R9 ;  /* 0x0000000514097c24 */ /* 0x000fca000f8e0209 */
[----:B------:R-:W-:-:S05]  /*1cc0*/  LEA R8, P0, R9, UR8, 0x2 ;  /* 0x0000000809087c11 */ /* 0x000fca000f8010ff */
[----:B------:R-:W-:-:S06]  /*1cd0*/  IMAD.X R9, RZ, RZ, UR9, P0 ;  /* 0x00000009ff097e24 */ /* 0x000fcc00080e06ff */
[----:B------:R-:W2:Y:S01]  /*1ce0*/  LDG.E.128.CONSTANT R8, desc[UR6][R8.64] ;  /* 0x0000000608087981 */ /* 0x000ea2000c1e9d00 */
[----:B------:R-:W-:Y:S01]  /*1cf0*/  IMAD.WIDE R24, R23, 0x4, R24 ;  /* 0x0000000417187825 */ /* 0x000fe200078e0218 */
[C-C-:B------:R-:W-:Y:S02]  /*1d00*/  IADD3 R3, PT, PT, R0.reuse, R3, R0.reuse ;  /* 0x0000000300037210 */ /* 0x140fe40007ffe000 */
[C---:B------:R-:W-:Y:S01]  /*1d10*/  LEA R13, R0.reuse, R13, 0x4 ;  /* 0x0000000d000d7211 */ /* 0x040fe200078e20ff */
[C---:B------:R-:W-:Y:S01]  /*1d20*/  IMAD R19, R0.reuse, 0x10, R19 ;  /* 0x0000001000137824 */ /* 0x040fe200078e0213 */
[C---:B------:R-:W-:Y:S01]  /*1d30*/  IADD3 R3, PT, PT, R0.reuse, R3, R0 ;  /* 0x0000000300037210 */ /* 0x040fe20007ffe000 */
[C---:B------:R-:W-:Y:S02]  /*1d40*/  IMAD R21, R0.reuse, 0x10, R21 ;  /* 0x0000001000157824 */ /* 0x040fe400078e0215 */
[C---:B------:R-:W-:Y:S01]  /*1d50*/  IMAD R23, R0.reuse, 0x10, R23 ;  /* 0x0000001000177824 */ /* 0x040fe200078e0217 */
[----:B------:R-:W-:Y:S01]  /*1d60*/  ISETP.GE.AND P0, PT, R3, R2, PT ;  /* 0x000000020300720c */ /* 0x000fe20003f06270 */
[----:B------:R-:W-:-:S02]  /*1d70*/  IMAD R15, R0, 0x4, R15 ;  /* 0x00000004000f7824 */ /* 0x000fc400078e020f */
[C---:B------:R-:W-:Y:S02]  /*1d80*/  IMAD R17, R0.reuse, 0x4, R17 ;  /* 0x0000000400117824 */ /* 0x040fe400078e0211 */
[----:B------:R-:W-:Y:S01]  /*1d90*/  IMAD R5, R0, 0x4, R5 ;  /* 0x0000000400057824 */ /* 0x000fe200078e0205 */
[----:B--2---:R0:W-:Y:S07]  /*1da0*/  STG.E.128 desc[UR6][R24.64], R8 ;  /* 0x0000000818007986 */ /* 0x0041ee000c101d06 */
[----:B------:R-:W-:Y:S05]  /*1db0*/  @!P0 BRA `(.L_x_80) ;  /* 0xfffffff800348947 */ /* 0x000fea000383ffff */
[----:B------:R-:W-:Y:S05]  /*1dc0*/  EXIT ;  /* 0x000000000000794d */ /* 0x000fea0003800000 */
.L_x_81:
        /* <DEDUP_REMOVED lines=11> */
.L_x_99:


//--------------------- .text._Z29convert_bcsr_kernel_1_align_4PKiPfiiiiPiS2_S2_S1_S2_ --------------------------
	.section	.text._Z29convert_bcsr_kernel_1_align_4PKiPfiiiiPiS2_S2_S1_S2_,"ax",@progbits
	.align	128
        .global         _Z29convert_bcsr_kernel_1_align_4PKiPfiiiiPiS2_S2_S1_S2_
        .type           _Z29convert_bcsr_kernel_1_align_4PKiPfiiiiPiS2_S2_S1_S2_,@function
        .size           _Z29convert_bcsr_kernel_1_align_4PKiPfiiiiPiS2_S2_S1_S2_,(.L_x_100 - _Z29convert_bcsr_kernel_1_align_4PKiPfiiiiPiS2_S2_S1_S2_)
        .other          _Z29convert_bcsr_kernel_1_align_4PKiPfiiiiPiS2_S2_S1_S2_,@"STO_CUDA_ENTRY STV_DEFAULT"
_Z29convert_bcsr_kernel_1_align_4PKiPfiiiiPiS2_S2_S1_S2_:
.text._Z29convert_bcsr_kernel_1_align_4PKiPfiiiiPiS2_S2_S1_S2_:
[----:B------:R-:W0:Y:S01]  /*0000*/  LDC R1, c[0x0][0x37c] ;  /* 0x0000df00ff017b82 */ /* 0x000e220000000800 */
[----:B------:R-:W1:Y:S01]  /*0010*/  S2R R2, SR_CTAID.X ;  /* 0x0000000000027919 */ /* 0x000e620000002500 */
[----:B------:R-:W2:Y:S01]  /*0020*/  LDCU UR4, c[0x0][0x39c] ;  /* 0x00007380ff0477ac */ /* 0x000ea20008000800 */
[----:B------:R-:W3:Y:S01]  /*0030*/  S2R R16, SR_CTAID.Y ;  /* 0x0000000000107919 */ /* 0x000ee20000002600 */
[----:B------:R-:W4:Y:S01]  /*0040*/  LDCU UR38, c[0x0][0x398] ;  /* 0x00007300ff2677ac */ /* 0x000f220008000800 */
[----:B------:R-:W0:Y:S01]  /*0050*/  LDCU UR39, c[0x0][0x394] ;  /* 0x00007280ff2777ac */ /* 0x000e220008000800 */
[----:B------:R-:W0:Y:S01]  /*0060*/  LDCU.64 UR36, c[0x0][0x380] ;  /* 0x00007000ff2477ac */ /* 0x000e220008000a00 */
[----:B--2---:R-:W-:Y:S02]  /*0070*/  ULOP3.LUT UP0, URZ, UR4, 0x3, URZ, 0xc0, !UPT ;  /* 0x0000000304ff7892 */ /* 0x004fe4000f80c0ff */
[----:B-1----:R-:W-:-:S07]  /*0080*/  IMAD R18, R2, UR4, RZ ;  /* 0x0000000402127c24 */ /* 0x002fce000f8e02ff */
[----:B----4-:R-:W-:Y:S05]  /*0090*/  BRA.U !UP0, `(.L_x_82) ;  /* 0x0000000108407547 */ /* 0x010fea000b800000 */
[----:B------:R-:W-:Y:S01]  /*00a0*/  MOV R14, 0x38 ;  /* 0x00000038000e7802 */ /* 0x000fe20000000f00 */
[----:B------:R-:W1:Y:S01]  /*00b0*/  LDCU.64 UR4, c[0x4][0x18] ;  /* 0x01000300ff0477ac */ /* 0x000e620008000a00 */
[----:B------:R-:W-:Y:S02]  /*00c0*/  IMAD.MOV.U32 R8, RZ, RZ, 0x86 ;  /* 0x00000086ff087424 */ /* 0x000fe400078e00ff */
[----:B------:R-:W-:Y:S01]  /*00d0*/  IMAD.MOV.U32 R12, RZ, RZ, 0x1 ;  /* 0x00000001ff0c7424 */ /* 0x000fe200078e00ff */
[----:B------:R-:W2:Y:S01]  /*00e0*/  LDCU.64 UR6, c[0x4][0x10] ;  /* 0x01000200ff0677ac */ /* 0x000ea20008000a00 */
[----:B------:R-:W4:Y:S01]  /*00f0*/  LDC.64 R14, c[0x4][R14] ;  /* 0x010000000e0e7b82 */ /* 0x000f220000000a00 */
[----:B------:R-:W-:Y:S01]  /*0100*/  IMAD.MOV.U32 R13, RZ, RZ, RZ ;  /* 0x000000ffff0d7224 */ /* 0x000fe200078e00ff */
[----:B------:R-:W5:Y:S01]  /*0110*/  LDCU.64 UR8, c[0x4][URZ] ;  /* 0x01000000ff0877ac */ /* 0x000f620008000a00 */
[----:B-1----:R-:W-:Y:S02]  /*0120*/  IMAD.U32 R4, RZ, RZ, UR4 ;  /* 0x00000004ff047e24 */ /* 0x002fe4000f8e00ff */
[----:B------:R-:W-:-:S02]  /*0130*/  IMAD.U32 R5, RZ, RZ, UR5 ;  /* 0x00000005ff057e24 */ /* 0x000fc4000f8e00ff */
[----:B--2---:R-:W-:Y:S02]  /*0140*/  IMAD.U32 R6, RZ, RZ, UR6 ;  /* 0x00000006ff067e24 */ /* 0x004fe4000f8e00ff */
[----:B------:R-:W-:Y:S01]  /*0150*/  IMAD.U32 R7, RZ, RZ, UR7 ;  /* 0x00000007ff077e24 */ /* 0x000fe2000f8e00ff */
[----:B-----5:R-:W-:Y:S01]  /*0160*/  MOV R10, UR8 ;  /* 0x00000008000a7c02 */ /* 0x020fe20008000f00 */
[----:B------:R-:W-:-:S07]  /*0170*/  IMAD.U32 R11, RZ, RZ, UR9 ;  /* 0x00000009ff0b7e24 */ /* 0x000fce000f8e00ff */
[----:B------:R-:W-:-:S07]  /*0180*/  LEPC R20, `(.L_x_82) ;  /* 0x000000001014794e */ /* 0x000fce0000000000 */
[----:B0--34-:R-:W-:Y:S05]  /*0190*/  CALL.ABS.NOINC R14 ;  /* 0x000000000e007343 */ /* 0x019fea0003c00000 */
.L_x_82:
[----:B------:R-:W1:Y:S01]  /*01a0*/  LDCU UR4, c[0x0][0x360] ;  /* 0x00006c00ff0477ac */ /* 0x000e620008000800 */
[----:B------:R-:W2:Y:S01]  /*01b0*/  LDC.64 R8, c[0x0][0x398] ;  /* 0x0000e600ff087b82 */ /* 0x000ea20000000a00 */
[----:B-1----:R-:W1:Y:S01]  /*01c0*/  I2F.U32.RP R6, UR4 ;  /* 0x0000000400067d06 */ /* 0x002e620008209000 */
[----:B------:R-:W-:Y:S01]  /*01d0*/  ISETP.NE.U32.AND P1, PT, RZ, UR4, PT ;  /* 0x00000004ff007c0c */ /* 0x000fe2000bf25070 */
[----:B------:R-:W-:Y:S02]  /*01e0*/  IMAD.U32 R17, RZ, RZ, UR4 ;  /* 0x00000004ff117e24 */ /* 0x000fe4000f8e00ff */
[----:B--2---:R-:W-:-:S05]  /*01f0*/  IMAD R0, R9, R8, RZ ;  /* 0x0000000809007224 */ /* 0x004fca00078e02ff */
[----:B------:R-:W-:Y:S01]  /*0200*/  SHF.R.S32.HI R3, RZ, 0x1f, R0 ;  /* 0x0000001fff037819 */ /* 0x000fe20000011400 */
[----:B-1----:R-:W1:Y:S03]  /*0210*/  MUFU.RCP R6, R6 ;  /* 0x0000000600067308 */ /* 0x002e660000001000 */
[----:B------:R-:W-:-:S04]  /*0220*/  LEA.HI R3, R3, R0, RZ, 0x2 ;  /* 0x0000000003037211 */ /* 0x000fc800078f10ff */
[----:B------:R-:W-:Y:S02]  /*0230*/  SHF.R.S32.HI R19, RZ, 0x2, R3 ;  /* 0x00000002ff137819 */ /* 0x000fe40000011403 */
[----:B-1----:R-:W-:-:S04]  /*0240*/  IADD3 R4, PT, PT, R6, 0xffffffe, RZ ;  /* 0x0ffffffe06047810 */ /* 0x002fc80007ffe0ff */
[----:B------:R1:W2:Y:S02]  /*0250*/  F2I.FTZ.U32.TRUNC.NTZ R5, R4 ;  /* 0x0000000400057305 */ /* 0x0002a4000021f000 */
[----:B-1----:R-:W-:Y:S02]  /*0260*/  IMAD.MOV.U32 R4, RZ, RZ, RZ ;  /* 0x000000ffff047224 */ /* 0x002fe400078e00ff */
[----:B--2---:R-:W-:-:S04]  /*0270*/  IMAD.MOV R7, RZ, RZ, -R5 ;  /* 0x000000ffff077224 */ /* 0x004fc800078e0a05 */
[----:B------:R-:W-:-:S04]  /*0280*/  IMAD R7, R7, UR4, RZ ;  /* 0x0000000407077c24 */ /* 0x000fc8000f8e02ff */
[----:B------:R-:W-:-:S06]  /*0290*/  IMAD.HI.U32 R0, R5, R7, R4 ;  /* 0x0000000705007227 */ /* 0x000fcc00078e0004 */
[----:B------:R-:W-:-:S04]  /*02a0*/  IMAD.HI.U32 R0, R0, R19, RZ ;  /* 0x0000001300007227 */ /* 0x000fc800078e00ff */
[----:B------:R-:W-:-:S04]  /*02b0*/  IMAD.MOV R0, RZ, RZ, -R0 ;  /* 0x000000ffff007224 */ /* 0x000fc800078e0a00 */
[----:B------:R-:W-:-:S05]  /*02c0*/  IMAD R0, R0, UR4, R19 ;  /* 0x0000000400007c24 */ /* 0x000fca000f8e0213 */
[----:B------:R-:W-:-:S13]  /*02d0*/  ISETP.GE.U32.AND P0, PT, R0, UR4, PT ;  /* 0x0000000400007c0c */ /* 0x000fda000bf06070 */
[----:B------:R-:W-:-:S05]  /*02e0*/  @P0 VIADD R0, R0, -UR4 ;  /* 0x8000000400000c36 */ /* 0x000fca0008000000 */
[----:B------:R-:W-:-:S13]  /*02f0*/  ISETP.GE.U32.AND P0, PT, R0, UR4, PT ;  /* 0x0000000400007c0c */ /* 0x000fda000bf06070 */
[----:B------:R-:W-:Y:S02]  /*0300*/  @P0 IADD3 R0, PT, PT, R0, -UR4, RZ ;  /* 0x8000000400000c10 */ /* 0x000fe4000fffe0ff */
[----:B------:R-:W-:-:S04]  /*0310*/  @!P1 LOP3.LUT R0, RZ, UR4, RZ, 0x33, !PT ;  /* 0x00000004ff009c12 */ /* 0x000fc8000f8e33ff */
[----:B------:R-:W-:-:S13]  /*0320*/  ISETP.NE.AND P0, PT, R0, RZ, PT ;  /* 0x000000ff0000720c */ /* 0x000fda0003f05270 */
[----:B------:R-:W-:Y:S05]  /*0330*/  @!P0 BRA `(.L_x_83) ;  /* 0x0000000000408947 */ /* 0x000fea0003800000 */
[----:B------:R-:W-:Y:S01]  /*0340*/  MOV R14, 0x38 ;  /* 0x00000038000e7802 */ /* 0x000fe20000000f00 */
[----:B------:R-:W1:Y:S01]  /*0350*/  LDCU.64 UR4, c[0x4][0x20] ;  /* 0x01000400ff0477ac */ /* 0x000e620008000a00 */
[----:B------:R-:W-:Y:S02]  /*0360*/  HFMA2 R13, -RZ, RZ, 0, 0 ;  /* 0x00000000ff0d7431 */ /* 0x000fe400000001ff */
[----:B------:R-:W-:Y:S01]  /*0370*/  IMAD.MOV.U32 R8, RZ, RZ, 0x88 ;  /* 0x00000088ff087424 */ /* 0x000fe200078e00ff */
[----:B------:R-:W2:Y:S01]  /*0380*/  LDCU.64 UR6, c[0x4][0x10] ;  /* 0x01000200ff0677ac */ /* 0x000ea20008000a00 */
[----:B------:R-:W4:Y:S01]  /*0390*/  LDC.64 R14, c[0x4][R14] ;  /* 0x010000000e0e7b82 */ /* 0x000f220000000a00 */
[----:B------:R-:W-:Y:S01]  /*03a0*/  IMAD.MOV.U32 R12, RZ, RZ, 0x1 ;  /* 0x00000001ff0c7424 */ /* 0x000fe200078e00ff */
[----:B------:R-:W5:Y:S01]  /*03b0*/  LDCU.64 UR8, c[0x4][URZ] ;  /* 0x01000000ff0877ac */ /* 0x000f620008000a00 */
[----:B-1----:R-:W-:Y:S02]  /*03c0*/  IMAD.U32 R4, RZ, RZ, UR4 ;  /* 0x00000004ff047e24 */ /* 0x002fe4000f8e00ff */
[----:B------:R-:W-:-:S02]  /*03d0*/  IMAD.U32 R5, RZ, RZ, UR5 ;  /* 0x00000005ff057e24 */ /* 0x000fc4000f8e00ff */
[----:B--2---:R-:W-:Y:S01]  /*03e0*/  IMAD.U32 R6, RZ, RZ, UR6 ;  /* 0x00000006ff067e24 */ /* 0x004fe2000f8e00ff */
[----:B------:R-:W-:Y:S01]  /*03f0*/  MOV R7, UR7 ;  /* 0x0000000700077c02 */ /* 0x000fe20008000f00 */
[----:B-----5:R-:W-:Y:S02]  /*0400*/  IMAD.U32 R10, RZ, RZ, UR8 ;  /* 0x00000008ff0a7e24 */ /* 0x020fe4000f8e00ff */
[----:B------:R-:W-:-:S07]  /*0410*/  IMAD.U32 R11, RZ, RZ, UR9 ;  /* 0x00000009ff0b7e24 */ /* 0x000fce000f8e00ff */
[----:B------:R-:W-:-:S07]  /*0420*/  LEPC R20, `(.L_x_83) ;  /* 0x000000001014794e */ /* 0x000fce0000000000 */
[----:B0--34-:R-:W-:Y:S05]  /*0430*/  CALL.ABS.NOINC R14 ;  /* 0x000000000e007343 */ /* 0x019fea0003c00000 */
.L_x_83:
[----:B------:R-:W1:Y:S01]  /*0440*/  S2R R26, SR_TID.X ;  /* 0x00000000001a7919 */ /* 0x000e620000002100 */
[----:B------:R-:W2:Y:S01]  /*0450*/  LDC.64 R24, c[0x0][0x358] ;  /* 0x0000d600ff187b82 */ /* 0x000ea20000000a00 */
[----:B------:R-:W-:Y:S01]  /*0460*/  BSSY.RECONVERGENT B0, `(.L_x_84) ;  /* 0x00000d7000007945 */ /* 0x000fe20003800200 */
[----:B------:R-:W-:Y:S01]  /*0470*/  IMAD.MOV.U32 R22, RZ, RZ, RZ ;  /* 0x000000ffff167224 */ /* 0x000fe200078e00ff */
[----:B-1----:R-:W-:-:S13]  /*0480*/  ISETP.GE.AND P0, PT, R26, R19, PT ;  /* 0x000000131a00720c */ /* 0x002fda0003f06270 */
[----:B------:R-:W-:Y:S05]  /*0490*/  @P0 BRA `(.L_x_85) ;  /* 0x0000000c004c0947 */ /* 0x000fea0003800000 */
[----:B------:R-:W1:Y:S01]  /*04a0*/  I2F.U32.RP R6, R17 ;  /* 0x0000001100067306 */ /* 0x000e620000209000 */
[C-C-:B------:R-:W-:Y:S01]  /*04b0*/  IMAD.IADD R0, R17.reuse, 0x1, R26.reuse ;  /* 0x0000000111007824 */ /* 0x140fe200078e021a */
[----:B------:R-:W-:Y:S01]  /*04c0*/  ISETP.NE.U32.AND P2, PT, R17, RZ, PT ;  /* 0x000000ff1100720c */ /* 0x000fe20003f45070 */
[----:B------:R-:W-:Y:S01]  /*04d0*/  IMAD.MOV R7, RZ, RZ, -R17 ;  /* 0x000000ffff077224 */ /* 0x000fe200078e0a11 */
[----:B------:R-:W-:Y:S01]  /*04e0*/  BSSY.RECONVERGENT B1, `(.L_x_86) ;  /* 0x000009f000017945 */ /* 0x000fe20003800200 */
[----:B------:R-:W-:Y:S01]  /*04f0*/  IMAD.MOV.U32 R22, RZ, RZ, RZ ;  /* 0x000000ffff167224 */ /* 0x000fe200078e00ff */
[----:B------:R-:W-:Y:S01]  /*0500*/  ISETP.GE.U32.AND P0, PT, R0, R19, PT ;  /* 0x000000130000720c */ /* 0x000fe20003f06070 */
[----:B------:R-:W-:Y:S01]  /*0510*/  IMAD.MOV.U32 R29, RZ, RZ, R26 ;  /* 0x000000ffff1d7224 */ /* 0x000fe200078e001a */
[----:B------:R-:W-:Y:S02]  /*0520*/  VIMNMX.U32 R19, PT, PT, R19, R0, !PT ;  /* 0x0000000013137248 */ /* 0x000fe40007fe0000 */
[----:B------:R-:W-:-:S04]  /*0530*/  SEL R3, RZ, 0x1, P0 ;  /* 0x00000001ff037807 */ /* 0x000fc80000000000 */
[----:B------:R-:W-:Y:S01]  /*0540*/  IADD3 R0, PT, PT, R19, -R0, -R3 ;  /* 0x8000000013007210 */ /* 0x000fe20007ffe803 */
[----:B-1----:R-:W1:Y:S02]  /*0550*/  MUFU.RCP R6, R6 ;  /* 0x0000000600067308 */ /* 0x002e640000001000 */
[----:B-1----:R-:W-:-:S06]  /*0560*/  VIADD R4, R6, 0xffffffe ;  /* 0x0ffffffe06047836 */ /* 0x002fcc0000000000 */
[----:B------:R1:W4:Y:S02]  /*0570*/  F2I.FTZ.U32.TRUNC.NTZ R5, R4 ;  /* 0x0000000400057305 */ /* 0x000324000021f000 */
[----:B-1----:R-:W-:Y:S01]  /*0580*/  MOV R4, RZ ;  /* 0x000000ff00047202 */ /* 0x002fe20000000f00 */
[----:B----4-:R-:W-:-:S04]  /*0590*/  IMAD R7, R7, R5, RZ ;  /* 0x0000000507077224 */ /* 0x010fc800078e02ff */
[----:B------:R-:W-:-:S06]  /*05a0*/  IMAD.HI.U32 R5, R5, R7, R4 ;  /* 0x0000000705057227 */ /* 0x000fcc00078e0004 */
[----:B------:R-:W-:-:S04]  /*05b0*/  IMAD.HI.U32 R4, R5, R0, RZ ;  /* 0x0000000005047227 */ /* 0x000fc800078e00ff */
[----:B------:R-:W-:-:S04]  /*05c0*/  IMAD.MOV R5, RZ, RZ, -R4 ;  /* 0x000000ffff057224 */ /* 0x000fc800078e0a04 */
[----:B------:R-:W-:Y:S02]  /*05d0*/  IMAD R0, R17, R5, R0 ;  /* 0x0000000511007224 */ /* 0x000fe400078e0200 */
[----:B------:R-:W1:Y:S03]  /*05e0*/  LDC R5, c[0x0][0x39c] ;  /* 0x0000e700ff057b82 */ /* 0x000e660000000800 */
[----:B------:R-:W-:-:S13]  /*05f0*/  ISETP.GE.U32.AND P0, PT, R0, R17, PT ;  /* 0x000000110000720c */ /* 0x000fda0003f06070 */
[----:B------:R-:W-:Y:S02]  /*0600*/  @P0 IMAD.IADD R0, R0, 0x1, -R17 ;  /* 0x0000000100000824 */ /* 0x000fe400078e0a11 */
[----:B------:R-:W-:-:S03]  /*0610*/  @P0 VIADD R4, R4, 0x1 ;  /* 0x0000000104040836 */ /* 0x000fc60000000000 */
[----:B------:R-:W-:Y:S02]  /*0620*/  ISETP.GE.U32.AND P1, PT, R0, R17, PT ;  /* 0x000000110000720c */ /* 0x000fe40003f26070 */
[----:B-1----:R-:W-:-:S04]  /*0630*/  SHF.R.S32.HI R0, RZ, 0x1f, R5 ;  /* 0x0000001fff007819 */ /* 0x002fc80000011405 */
[----:B------:R-:W-:-:S04]  /*0640*/  LEA.HI R0, R0, R5, RZ, 0x2 ;  /* 0x0000000500007211 */ /* 0x000fc800078f10ff */
[----:B------:R-:W-:-:S03]  /*0650*/  SHF.R.S32.HI R0, RZ, 0x2, R0 ;  /* 0x00000002ff007819 */ /* 0x000fc60000011400 */
[----:B------:R-:W-:Y:S01]  /*0660*/  @P1 VIADD R4, R4, 0x1 ;  /* 0x0000000104041836 */ /* 0x000fe20000000000 */
[----:B------:R-:W-:-:S04]  /*0670*/  @!P2 LOP3.LUT R4, RZ, R17, RZ, 0x33, !PT ;  /* 0x00000011ff04a212 */ /* 0x000fc800078e33ff */
[----:B------:R-:W-:-:S04]  /*0680*/  IADD3 R4, PT, PT, R3, R4, RZ ;  /* 0x0000000403047210 */ /* 0x000fc80007ffe0ff */
[C---:B------:R-:W-:Y:S01]  /*0690*/  ISETP.GE.U32.AND P1, PT, R4.reuse, 0x3, PT ;  /* 0x000000030400780c */ /* 0x040fe20003f26070 */
[----:B------:R-:W-:-:S05]  /*06a0*/  VIADD R28, R4, 0x1 ;  /* 0x00000001041c7836 */ /* 0x000fca0000000000 */
[----:B------:R-:W-:-:S04]  /*06b0*/  LOP3.LUT R3, R28, 0x3, RZ, 0xc0, !PT ;  /* 0x000000031c037812 */ /* 0x000fc800078ec0ff */
[----:B------:R-:W-:-:S03]  /*06c0*/  ISETP.NE.AND P0, PT, R3, RZ, PT ;  /* 0x000000ff0300720c */ /* 0x000fc60003f05270 */
[----:B------:R-:W-:Y:S10]  /*06d0*/  @!P1 BRA `(.L_x_87) ;  /* 0x0000000400fc9947 */ /* 0x000ff40003800000 */
[----:B------:R-:W-:Y:S01]  /*06e0*/  IABS R19, R0 ;  /* 0x0000000000137213 */ /* 0x000fe20000000000 */
[----:B------:R-:W-:Y:S01]  /*06f0*/  IMAD.MOV.U32 R22, RZ, RZ, RZ ;  /* 0x000000ffff167224 */ /* 0x000fe200078e00ff */
[----:B------:R-:W-:Y:S01]  /*0700*/  LOP3.LUT R28, R28, 0xfffffffc, RZ, 0xc0, !PT ;  /* 0xfffffffc1c1c7812 */ /* 0x000fe200078ec0ff */
[----:B------:R-:W-:Y:S01]  /*0710*/  IMAD.MOV.U32 R29, RZ, RZ, R26 ;  /* 0x000000ffff1d7224 */ /* 0x000fe200078e001a */
[----:B------:R-:W1:Y:S03]  /*0720*/  I2F.RP R6, R19 ;  /* 0x0000001300067306 */ /* 0x000e660000209400 */
[----:B------:R-:W-:-:S05]  /*0730*/  IMAD.MOV R28, RZ, RZ, -R28 ;  /* 0x000000ffff1c7224 */ /* 0x000fca00078e0a1c */
[----:B-1----:R-:W1:Y:S02]  /*0740*/  MUFU.RCP R6, R6 ;  /* 0x0000000600067308 */ /* 0x002e640000001000 */
[----:B-1----:R-:W-:-:S06]  /*0750*/  VIADD R4, R6, 0xffffffe ;  /* 0x0ffffffe06047836 */ /* 0x002fcc0000000000 */
[----:B------:R1:W4:Y:S02]  /*0760*/  F2I.FTZ.U32.TRUNC.NTZ R5, R4 ;  /* 0x0000000400057305 */ /* 0x000324000021f000 */
[----:B-1----:R-:W-:Y:S01]  /*0770*/  IMAD.MOV.U32 R4, RZ, RZ, RZ ;  /* 0x000000ffff047224 */ /* 0x002fe200078e00ff */
[----:B----4-:R-:W-:-:S05]  /*0780*/  IADD3 R8, PT, PT, RZ, -R5, RZ ;  /* 0x80000005ff087210 */ /* 0x010fca0007ffe0ff */
[----:B------:R-:W-:-:S04]  /*0790*/  IMAD R27, R8, R19, RZ ;  /* 0x00000013081b7224 */ /* 0x000fc800078e02ff */
[----:B------:R-:W-:-:S07]  /*07a0*/  IMAD.HI.U32 R27, R5, R27, R4 ;  /* 0x0000001b051b7227 */ /* 0x000fce00078e0004 */
.L_x_88:
[----:B------:R-:W-:Y:S02]  /*07b0*/  IABS R4, R29 ;  /* 0x0000001d00047213 */ /* 0x000fe40000000000 */
[-C--:B------:R-:W-:Y:S02]  /*07c0*/  IABS R5, R0.reuse ;  /* 0x0000000000057213 */ /* 0x080fe40000000000 */
[----:B------:R-:W-:Y:S01]  /*07d0*/  IABS R12, R0 ;  /* 0x00000000000c7213 */ /* 0x000fe20000000000 */
[----:B------:R-:W-:Y:S01]  /*07e0*/  IMAD.HI.U32 R27, R27, R4, RZ ;  /* 0x000000041b1b7227 */ /* 0x000fe200078e00ff */
[----:B------:R-:W-:Y:S02]  /*07f0*/  IADD3 R10, PT, PT, RZ, -R5, RZ ;  /* 0x80000005ff0a7210 */ /* 0x000fe40007ffe0ff */
[----:B------:R-:W-:Y:S02]  /*0800*/  LOP3.LUT R11, RZ, R0, RZ, 0x33, !PT ;  /* 0x00000000ff0b7212 */ /* 0x000fe400078e33ff */
[----:B--2---:R-:W-:Y:S01]  /*0810*/  R2UR UR4, R24 ;  /* 0x00000000180472ca */ /* 0x004fe200000e0000 */
[----:B------:R-:W-:Y:S01]  /*0820*/  IMAD R4, R27, R10, R4 ;  /* 0x0000000a1b047224 */ /* 0x000fe200078e0204 */
[----:B------:R-:W-:-:S04]  /*0830*/  R2UR UR5, R25 ;  /* 0x00000000190572ca */ /* 0x000fc800000e0000 */
[----:B------:R-:W-:-:S13]  /*0840*/  ISETP.GT.U32.AND P2, PT, R19, R4, PT ;  /* 0x000000041300720c */ /* 0x000fda0003f44070 */
[----:B------:R-:W-:Y:S02]  /*0850*/  @!P2 IMAD.IADD R4, R4, 0x1, -R12 ;  /* 0x000000010404a824 */ /* 0x000fe400078e0a0c */
[----:B------:R-:W-:-:S03]  /*0860*/  @!P2 VIADD R27, R27, 0x1 ;  /* 0x000000011b1ba836 */ /* 0x000fc60000000000 */
[----:B------:R-:W-:Y:S02]  /*0870*/  ISETP.GE.U32.AND P1, PT, R4, R19, PT ;  /* 0x000000130400720c */ /* 0x000fe40003f26070 */
[----:B------:R-:W-:-:S04]  /*0880*/  LOP3.LUT R4, R29, R0, RZ, 0x3c, !PT ;  /* 0x000000001d047212 */ /* 0x000fc800078e3cff */
[----:B------:R-:W-:-:S07]  /*0890*/  ISETP.GE.AND P3, PT, R4, RZ, PT ;  /* 0x000000ff0400720c */ /* 0x000fce0003f66270 */
[----:B------:R-:W-:Y:S01]  /*08a0*/  @P1 VIADD R27, R27, 0x1 ;  /* 0x000000011b1b1836 */ /* 0x000fe20000000000 */
[----:B------:R-:W-:-:S05]  /*08b0*/  ISETP.NE.AND P1, PT, R0, RZ, PT ;  /* 0x000000ff0000720c */ /* 0x000fca0003f25270 */
[----:B------:R-:W-:-:S05]  /*08c0*/  @!P3 IMAD.MOV R27, RZ, RZ, -R27 ;  /* 0x000000ffff1bb224 */ /* 0x000fca00078e0a1b */
[----:B------:R-:W-:-:S04]  /*08d0*/  SEL R27, R11, R27, !P1 ;  /* 0x0000001b0b1b7207 */ /* 0x000fc80004800000 */
[----:B------:R-:W-:Y:S01]  /*08e0*/  IADD3 R5, PT, PT, -R27, RZ, RZ ;  /* 0x000000ff1b057210 */ /* 0x000fe20007ffe1ff */
[----:B---3--:R-:W-:-:S04]  /*08f0*/  IMAD R27, R16, UR38, R27 ;  /* 0x00000026101b7c24 */ /* 0x008fc8000f8e021b */
[----:B------:R-:W-:-:S04]  /*0900*/  IMAD R5, R0, R5, R29 ;  /* 0x0000000500057224 */ /* 0x000fc800078e021d */
[----:B------:R-:W-:-:S04]  /*0910*/  IMAD R4, R5, 0x4, R18 ;  /* 0x0000000405047824 */ /* 0x000fc800078e0212 */
[----:B0-----:R-:W-:-:S05]  /*0920*/  IMAD R4, R27, UR39, R4 ;  /* 0x000000271b047c24 */ /* 0x001fca000f8e0204 */
[----:B------:R-:W-:-:S05]  /*0930*/  LEA R4, P2, R4, UR36, 0x2 ;  /* 0x0000002404047c11 */ /* 0x000fca000f8410ff */
[----:B------:R-:W-:-:S06]  /*0940*/  IMAD.X R5, RZ, RZ, UR37, P2 ;  /* 0x00000025ff057e24 */ /* 0x000fcc00090e06ff */
[----:B------:R-:W2:Y:S01]  /*0950*/  LDG.E.128.CONSTANT R4, desc[UR4][R4.64] ;  /* 0x0000000404047981 */ /* 0x000ea2000c1e9d00 */
[----:B------:R-:W0:Y:S01]  /*0960*/  I2F.RP R14, R12 ;  /* 0x0000000c000e7306 */ /* 0x000e220000209400 */
[----:B------:R-:W-:Y:S01]  /*0970*/  IADD3 R13, PT, PT, R17, R29, RZ ;  /* 0x0000001d110d7210 */ /* 0x000fe20007ffe0ff */
[----:B------:R-:W-:Y:S01]  /*0980*/  IMAD.MOV.U32 R8, RZ, RZ, RZ ;  /* 0x000000ffff087224 */ /* 0x000fe200078e00ff */
[----:B------:R-:W-:Y:S01]  /*0990*/  R2UR UR6, R24 ;  /* 0x00000000180672ca */ /* 0x000fe200000e0000 */
[----:B------:R-:W-:Y:S01]  /*09a0*/  IMAD.MOV.U32 R19, RZ, RZ, R12 ;  /* 0x000000ffff137224 */ /* 0x000fe200078e000c */
[----:B------:R-:W-:Y:S02]  /*09b0*/  IABS R15, R13 ;  /* 0x0000000d000f7213 */ /* 0x000fe40000000000 */
[----:B------:R-:W-:Y:S01]  /*09c0*/  R2UR UR7, R25 ;  /* 0x00000000190772ca */ /* 0x000fe200000e0000 */
[----:B0-----:R-:W0:Y:S02]  /*09d0*/  MUFU.RCP R14, R14 ;  /* 0x0000000e000e7308 */ /* 0x001e240000001000 */
[----:B0-----:R-:W-:-:S06]  /*09e0*/  VIADD R9, R14, 0xffffffe ;  /* 0x0ffffffe0e097836 */ /* 0x001fcc0000000000 */
[----:B------:R-:W0:Y:S02]  /*09f0*/  F2I.FTZ.U32.TRUNC.NTZ R9, R9 ;  /* 0x0000000900097305 */ /* 0x000e24000021f000 */
[----:B0-----:R-:W-:-:S04]  /*0a00*/  IMAD.MOV R27, RZ, RZ, -R9 ;  /* 0x000000ffff1b7224 */ /* 0x001fc800078e0a09 */
[----:B------:R-:W-:-:S04]  /*0a10*/  IMAD R27, R27, R12, RZ ;  /* 0x0000000c1b1b7224 */ /* 0x000fc800078e02ff */
[----:B------:R-:W-:-:S04]  /*0a20*/  IMAD.HI.U32 R27, R9, R27, R8 ;  /* 0x0000001b091b7227 */ /* 0x000fc800078e0008 */
[----:B------:R-:W-:Y:S02]  /*0a30*/  IMAD.MOV.U32 R8, RZ, RZ, R15 ;  /* 0x000000ffff087224 */ /* 0x000fe400078e000f */
[----:B------:R-:W-:Y:S02]  /*0a40*/  IMAD.IADD R9, R17, 0x1, R13 ;  /* 0x0000000111097824 */ /* 0x000fe400078e020d */
[----:B------:R-:W-:-:S03]  /*0a50*/  IMAD.HI.U32 R21, R27, R8, RZ ;  /* 0x000000081b157227 */ /* 0x000fc600078e00ff */
[----:B------:R-:W-:Y:S01]  /*0a60*/  IABS R14, R9 ;  /* 0x00000009000e7213 */ /* 0x000fe20000000000 */
[----:B------:R-:W-:Y:S02]  /*0a70*/  IMAD R8, R21, R10, R8 ;  /* 0x0000000a15087224 */ /* 0x000fe400078e0208 */
[----:B------:R-:W-:Y:S02]  /*0a80*/  IMAD.IADD R29, R17, 0x1, R9 ;  /* 0x00000001111d7824 */ /* 0x000fe400078e0209 */
[----:B------:R-:W-:Y:S01]  /*0a90*/  IMAD.HI.U32 R15, R27, R14, RZ ;  /* 0x0000000e1b0f7227 */ /* 0x000fe200078e00ff */
[----:B------:R-:W-:Y:S02]  /*0aa0*/  ISETP.GT.U32.AND P5, PT, R19, R8, PT ;  /* 0x000000081300720c */ /* 0x000fe40003fa4070 */
[----:B------:R-:W-:-:S11]  /*0ab0*/  IABS R20, R29 ;  /* 0x0000001d00147213 */ /* 0x000fd60000000000 */
[----:B------:R-:W-:Y:S01]  /*0ac0*/  @!P5 IADD3 R8, PT, PT, R8, -R12, RZ ;  /* 0x8000000c0808d210 */ /* 0x000fe20007ffe0ff */
[----:B------:R-:W-:-:S03]  /*0ad0*/  @!P5 VIADD R21, R21, 0x1 ;  /* 0x000000011515d836 */ /* 0x000fc60000000000 */
[----:B------:R-:W-:Y:S01]  /*0ae0*/  ISETP.GE.U32.AND P4, PT, R8, R19, PT ;  /* 0x000000130800720c */ /* 0x000fe20003f86070 */
[----:B------:R-:W-:Y:S01]  /*0af0*/  IMAD R8, R15, R10, R14 ;  /* 0x0000000a0f087224 */ /* 0x000fe200078e020e */
[----:B------:R-:W-:-:S04]  /*0b00*/  LOP3.LUT R14, R13, R0, RZ, 0x3c, !PT ;  /* 0x000000000d0e7212 */ /* 0x000fc800078e3cff */
[----:B------:R-:W-:Y:S02]  /*0b10*/  ISETP.GT.U32.AND P2, PT, R19, R8, PT ;  /* 0x000000081300720c */ /* 0x000fe40003f44070 */
[----:B------:R-:W-:-:S05]  /*0b20*/  ISETP.GE.AND P3, PT, R14, RZ, PT ;  /* 0x000000ff0e00720c */ /* 0x000fca0003f66270 */
[----:B------:R-:W-:-:S06]  /*0b30*/  @P4 VIADD R21, R21, 0x1 ;  /* 0x0000000115154836 */ /* 0x000fcc0000000000 */
[----:B------:R-:W-:Y:S02]  /*0b40*/  @!P2 IMAD.IADD R8, R8, 0x1, -R12 ;  /* 0x000000010808a824 */ /* 0x000fe400078e0a0c */
[----:B------:R-:W-:Y:S01]  /*0b50*/  @!P3 IADD3 R21, PT, PT, -R21, RZ, RZ ;  /* 0x000000ff1515b210 */ /* 0x000fe20007ffe1ff */
[----:B------:R-:W-:Y:S02]  /*0b60*/  @!P2 VIADD R15, R15, 0x1 ;  /* 0x000000010f0fa836 */ /* 0x000fe40000000000 */
[----:B------:R-:W-:Y:S02]  /*0b70*/  ISETP.GE.U32.AND P4, PT, R8, R19, PT ;  /* 0x000000130800720c */ /* 0x000fe40003f86070 */
[----:B------:R-:W-:Y:S02]  /*0b80*/  LOP3.LUT R8, R9, R0, RZ, 0x3c, !PT ;  /* 0x0000000009087212 */ /* 0x000fe400078e3cff */
[----:B------:R-:W-:Y:S02]  /*0b90*/  SEL R21, R11, R21, !P1 ;  /* 0x000000150b157207 */ /* 0x000fe40004800000 */
[----:B------:R-:W-:-:S03]  /*0ba0*/  ISETP.GE.AND P3, PT, R8, RZ, PT ;  /* 0x000000ff0800720c */ /* 0x000fc60003f66270 */
[----:B------:R-:W-:-:S04]  /*0bb0*/  IMAD.MOV R8, RZ, RZ, -R21 ;  /* 0x000000ffff087224 */ /* 0x000fc800078e0a15 */
[----:B------:R-:W-:Y:S02]  /*0bc0*/  IMAD R13, R0, R8, R13 ;  /* 0x00000008000d7224 */ /* 0x000fe400078e020d */
[----:B------:R-:W-:Y:S02]  /*0bd0*/  @P4 VIADD R15, R15, 0x1 ;  /* 0x000000010f0f4836 */ /* 0x000fe40000000000 */
[----:B------:R-:W-:Y:S01]  /*0be0*/  IMAD R8, R16, UR38, R21 ;  /* 0x0000002610087c24 */ /* 0x000fe2000f8e0215 */
[----:B------:R-:W-:Y:S01]  /*0bf0*/  LEA R13, R13, R18, 0x2 ;  /* 0x000000120d0d7211 */ /* 0x000fe200078e10ff */
[----:B------:R-:W-:-:S04]  /*0c00*/  @!P3 IMAD.MOV R15, RZ, RZ, -R15 ;  /* 0x000000ffff0fb224 */ /* 0x000fc800078e0a0f */
[----:B------:R-:W-:Y:S01]  /*0c10*/  IMAD R8, R8, UR39, R13 ;  /* 0x0000002708087c24 */ /* 0x000fe2000f8e020d */
[----:B------:R-:W-:Y:S01]  /*0c20*/  SEL R13, R11, R15, !P1 ;  /* 0x0000000f0b0d7207 */ /* 0x000fe20004800000 */
[----:B------:R-:W-:-:S04]  /*0c30*/  IMAD.HI.U32 R15, R27, R20, RZ ;  /* 0x000000141b0f7227 */ /* 0x000fc800078e00ff */
[----:B------:R-:W-:Y:S02]  /*0c40*/  IMAD R10, R15, R10, R20 ;  /* 0x0000000a0f0a7224 */ /* 0x000fe400078e0214 */
[--C-:B------:R-:W-:Y:S02]  /*0c50*/  IMAD.MOV R14, RZ, RZ, -R13.reuse ;  /* 0x000000ffff0e7224 */ /* 0x100fe400078e0a0d */
[----:B------:R-:W-:Y:S01]  /*0c60*/  IMAD R13, R16, UR38, R13 ;  /* 0x00000026100d7c24 */ /* 0x000fe2000f8e020d */
[----:B------:R-:W-:Y:S01]  /*0c70*/  ISETP.GT.U32.AND P3, PT, R19, R10, PT ;  /* 0x0000000a1300720c */ /* 0x000fe20003f64070 */
[----:B------:R-:W-:-:S12]  /*0c80*/  IMAD R9, R0, R14, R9 ;  /* 0x0000000e00097224 */ /* 0x000fd800078e0209 */
[----:B------:R-:W-:Y:S01]  /*0c90*/  @!P3 IADD3 R10, PT, PT, R10, -R12, RZ ;  /* 0x8000000c0a0ab210 */ /* 0x000fe20007ffe0ff */
[----:B------:R-:W-:-:S03]  /*0ca0*/  @!P3 VIADD R15, R15, 0x1 ;  /* 0x000000010f0fb836 */ /* 0x000fc60000000000 */
[----:B------:R-:W-:Y:S02]  /*0cb0*/  ISETP.GE.U32.AND P2, PT, R10, R19, PT ;  /* 0x000000130a00720c */ /* 0x000fe40003f46070 */
[----:B------:R-:W-:-:S04]  /*0cc0*/  LOP3.LUT R10, R29, R0, RZ, 0x3c, !PT ;  /* 0x000000001d0a7212 */ /* 0x000fc800078e3cff */
[----:B------:R-:W-:Y:S01]  /*0cd0*/  ISETP.GE.AND P4, PT, R10, RZ, PT ;  /* 0x000000ff0a00720c */ /* 0x000fe20003f86270 */
[----:B------:R-:W-:-:S04]  /*0ce0*/  IMAD R10, R9, 0x4, R18 ;  /* 0x00000004090a7824 */ /* 0x000fc800078e0212 */
[----:B------:R-:W-:Y:S02]  /*0cf0*/  IMAD R13, R13, UR39, R10 ;  /* 0x000000270d0d7c24 */ /* 0x000fe4000f8e020a */
[----:B------:R-:W-:-:S06]  /*0d00*/  @P2 VIADD R15, R15, 0x1 ;  /* 0x000000010f0f2836 */ /* 0x000fcc0000000000 */
[----:B------:R-:W-:-:S05]  /*0d10*/  @!P4 IMAD.MOV R15, RZ, RZ, -R15 ;  /* 0x000000ffff0fc224 */ /* 0x000fca00078e0a0f */
[----:B------:R-:W-:Y:S02]  /*0d20*/  SEL R11, R11, R15, !P1 ;  /* 0x0000000f0b0b7207 */ /* 0x000fe40004800000 */
[----:B------:R-:W-:Y:S02]  /*0d30*/  LEA R8, P1, R8, UR36, 0x2 ;  /* 0x0000002408087c11 */ /* 0x000fe4000f8210ff */
[----:B------:R-:W-:-:S03]  /*0d40*/  IADD3 R15, PT, PT, -R11, RZ, RZ ;  /* 0x000000ff0b0f7210 */ /* 0x000fc60007ffe1ff */
[----:B------:R-:W-:Y:S01]  /*0d50*/  IMAD.X R9, RZ, RZ, UR37, P1 ;  /* 0x00000025ff097e24 */ /* 0x000fe200088e06ff */
[----:B------:R-:W-:Y:S01]  /*0d60*/  LEA R12, P1, R13, UR36, 0x2 ;  /* 0x000000240d0c7c11 */ /* 0x000fe2000f8210ff */
[----:B------:R-:W-:-:S04]  /*0d70*/  IMAD R15, R0, R15, R29 ;  /* 0x0000000f000f7224 */ /* 0x000fc800078e021d */
[----:B------:R-:W-:Y:S01]  /*0d80*/  IMAD R14, R15, 0x4, R18 ;  /* 0x000000040f0e7824 */ /* 0x000fe200078e0212 */
[----:B------:R-:W-:Y:S02]  /*0d90*/  IADD3.X R13, PT, PT, RZ, UR37, RZ, P1, !PT ;  /* 0x00000025ff0d7c10 */ /* 0x000fe40008ffe4ff */
[----:B--2---:R-:W-:Y:S01]  /*0da0*/  IADD3 R4, PT, PT, R4, R5, R22 ;  /* 0x0000000504047210 */ /* 0x004fe20007ffe016 */
[----:B------:R-:W-:Y:S02]  /*0db0*/  IMAD R5, R16, UR38, R11 ;  /* 0x0000002610057c24 */ /* 0x000fe4000f8e020b */
[----:B------:R-:W2:Y:S02]  /*0dc0*/  LDG.E.128.CONSTANT R8, desc[UR4][R8.64] ;  /* 0x0000000408087981 */ /* 0x000ea4000c1e9d00 */
[----:B------:R-:W-:Y:S02]  /*0dd0*/  IMAD R5, R5, UR39, R14 ;  /* 0x0000002705057c24 */ /* 0x000fe4000f8e020e */
[----:B------:R-:W3:Y:S03]  /*0de0*/  LDG.E.128.CONSTANT R12, desc[UR6][R12.64] ;  /* 0x000000060c0c7981 */ /* 0x000ee6000c1e9d00 */
[----:B------:R-:W-:-:S05]  /*0df0*/  LEA R20, P1, R5, UR36, 0x2 ;  /* 0x0000002405147c11 */ /* 0x000fca000f8210ff */
[----:B------:R-:W-:-:S06]  /*0e00*/  IMAD.X R21, RZ, RZ, UR37, P1 ;  /* 0x00000025ff157e24 */ /* 0x000fcc00088e06ff */
[----:B------:R-:W4:Y:S01]  /*0e10*/  LDG.E.128.CONSTANT R20, desc[UR4][R20.64] ;  /* 0x0000000414147981 */ /* 0x000f22000c1e9d00 */
[----:B------:R-:W-:Y:S01]  /*0e20*/  IADD3 R4, PT, PT, R7, R4, R6 ;  /* 0x0000000407047210 */ /* 0x000fe20007ffe006 */
[----:B------:R-:W-:-:S05]  /*0e30*/  VIADD R28, R28, 0x4 ;  /* 0x000000041c1c7836 */ /* 0x000fca0000000000 */
[----:B------:R-:W-:Y:S01]  /*0e40*/  ISETP.NE.AND P1, PT, R28, RZ, PT ;  /* 0x000000ff1c00720c */ /* 0x000fe20003f25270 */
[----:B------:R-:W-:Y:S01]  /*0e50*/  IMAD.IADD R29, R17, 0x1, R29 ;  /* 0x00000001111d7824 */ /* 0x000fe200078e021d */
[----:B--2---:R-:W-:-:S04]  /*0e60*/  IADD3 R4, PT, PT, R8, R9, R4 ;  /* 0x0000000908047210 */ /* 0x004fc80007ffe004 */
[----:B------:R-:W-:-:S04]  /*0e70*/  IADD3 R4, PT, PT, R11, R4, R10 ;  /* 0x000000040b047210 */ /* 0x000fc80007ffe00a */
[----:B---3--:R-:W-:-:S04]  /*0e80*/  IADD3 R4, PT, PT, R12, R13, R4 ;  /* 0x0000000d0c047210 */ /* 0x008fc80007ffe004 */
[----:B------:R-:W-:-:S04]  /*0e90*/  IADD3 R4, PT, PT, R15, R4, R14 ;  /* 0x000000040f047210 */ /* 0x000fc80007ffe00e */
[----:B----4-:R-:W-:-:S04]  /*0ea0*/  IADD3 R4, PT, PT, R20, R21, R4 ;  /* 0x0000001514047210 */ /* 0x010fc80007ffe004 */
[----:B------:R-:W-:Y:S01]  /*0eb0*/  IADD3 R22, PT, PT, R23, R4, R22 ;  /* 0x0000000417167210 */ /* 0x000fe20007ffe016 */
[----:B------:R-:W-:Y:S06]  /*0ec0*/  @P1 BRA `(.L_x_88) ;  /* 0xfffffff800381947 */ /* 0x000fec000383ffff */
.L_x_87:
[----:B0-----:R-:W-:Y:S05]  /*0ed0*/  BSYNC.RECONVERGENT B1 ;  /* 0x0000000000017941 */ /* 0x001fea0003800200 */
.L_x_86:
[----:B------:R-:W-:Y:S05]  /*0ee0*/  @!P0 BRA `(.L_x_85) ;  /* 0x0000000000b88947 */ /* 0x000fea0003800000 */
[-C--:B------:R-:W-:Y:S01]  /*0ef0*/  IABS R8, R0.reuse ;  /* 0x0000000000087213 */ /* 0x080fe20000000000 */
[----:B------:R-:W-:Y:S01]  /*0f00*/  IMAD.MOV.U32 R10, RZ, RZ, RZ ;  /* 0x000000ffff0a7224 */ /* 0x000fe200078e00ff */
[----:B------:R-:W-:Y:S01]  /*0f10*/  ISETP.NE.AND P3, PT, R0, RZ, PT ;  /* 0x000000ff0000720c */ /* 0x000fe20003f65270 */
[----:B------:R-:W-:Y:S01]  /*0f20*/  IMAD.MOV R3, RZ, RZ, -R3 ;  /* 0x000000ffff037224 */ /* 0x000fe200078e0a03 */
[----:B------:R-:W0:Y:S01]  /*0f30*/  I2F.RP R4, R8 ;  /* 0x0000000800047306 */ /* 0x000e220000209400 */
[----:B------:R-:W-:-:S07]  /*0f40*/  LOP3.LUT R9, RZ, R0, RZ, 0x33, !PT ;  /* 0x00000000ff097212 */ /* 0x000fce00078e33ff */
[----:B0-----:R-:W0:Y:S02]  /*0f50*/  MUFU.RCP R4, R4 ;  /* 0x0000000400047308 */ /* 0x001e240000001000 */
[----:B0-----:R-:W-:-:S06]  /*0f60*/  IADD3 R11, PT, PT, R4, 0xffffffe, RZ ;  /* 0x0ffffffe040b7810 */ /* 0x001fcc0007ffe0ff */
[----:B------:R-:W0:Y:S02]  /*0f70*/  F2I.FTZ.U32.TRUNC.NTZ R11, R11 ;  /* 0x0000000b000b7305 */ /* 0x000e24000021f000 */
[----:B0-----:R-:W-:-:S04]  /*0f80*/  IMAD.MOV R5, RZ, RZ, -R11 ;  /* 0x000000ffff057224 */ /* 0x001fc800078e0a0b */
[----:B------:R-:W-:-:S04]  /*0f90*/  IMAD R5, R5, R8, RZ ;  /* 0x0000000805057224 */ /* 0x000fc800078e02ff */
[----:B------:R-:W-:-:S07]  /*0fa0*/  IMAD.HI.U32 R10, R11, R5, R10 ;  /* 0x000000050b0a7227 */ /* 0x000fce00078e000a */
.L_x_89:
[----:B------:R-:W-:Y:S01]  /*0fb0*/  IABS R4, R0 ;  /* 0x0000000000047213 */ /* 0x000fe20000000000 */
[----:B------:R-:W3:Y:S01]  /*0fc0*/  LDCU UR4, c[0x0][0x398] ;  /* 0x00007300ff0477ac */ /* 0x000ee20008000800 */
[----:B------:R-:W-:Y:S02]  /*0fd0*/  IABS R5, R29 ;  /* 0x0000001d00057213 */ /* 0x000fe40000000000 */
[----:B------:R-:W-:Y:S01]  /*0fe0*/  IADD3 R6, PT, PT, RZ, -R4, RZ ;  /* 0x80000004ff067210 */ /* 0x000fe20007ffe0ff */
[----:B------:R-:W0:Y:S02]  /*0ff0*/  LDCU UR5, c[0x0][0x394] ;  /* 0x00007280ff0577ac */ /* 0x000e240008000800 */
[----:B------:R-:W-:Y:S01]  /*1000*/  IMAD.HI.U32 R4, R10, R5, RZ ;  /* 0x000000050a047227 */ /* 0x000fe200078e00ff */
[----:B------:R-:W1:Y:S03]  /*1010*/  LDCU.64 UR6, c[0x0][0x380] ;  /* 0x00007000ff0677ac */ /* 0x000e660008000a00 */
[----:B------:R-:W-:Y:S01]  /*1020*/  IMAD R5, R4, R6, R5 ;  /* 0x0000000604057224 */ /* 0x000fe200078e0205 */
[----:B------:R-:W-:-:S04]  /*1030*/  IABS R6, R0 ;  /* 0x0000000000067213 */ /* 0x000fc80000000000 */
[----:B------:R-:W-:-:S13]  /*1040*/  ISETP.GT.U32.AND P1, PT, R8, R5, PT ;  /* 0x000000050800720c */ /* 0x000fda0003f24070 */
[----:B------:R-:W-:Y:S02]  /*1050*/  @!P1 IMAD.IADD R5, R5, 0x1, -R6 ;  /* 0x0000000105059824 */ /* 0x000fe400078e0a06 */
[----:B------:R-:W-:-:S03]  /*1060*/  @!P1 VIADD R4, R4, 0x1 ;  /* 0x0000000104049836 */ /* 0x000fc60000000000 */
[----:B------:R-:W-:Y:S02]  /*1070*/  ISETP.GE.U32.AND P0, PT, R5, R8, PT ;  /* 0x000000080500720c */ /* 0x000fe40003f06070 */
[----:B------:R-:W-:-:S04]  /*1080*/  LOP3.LUT R5, R29, R0, RZ, 0x3c, !PT ;  /* 0x000000001d057212 */ /* 0x000fc800078e3cff */
[----:B------:R-:W-:-:S07]  /*1090*/  ISETP.GE.AND P2, PT, R5, RZ, PT ;  /* 0x000000ff0500720c */ /* 0x000fce0003f46270 */
[----:B------:R-:W-:-:S06]  /*10a0*/  @P0 VIADD R4, R4, 0x1 ;  /* 0x0000000104040836 */ /* 0x000fcc0000000000 */
[----:B------:R-:W-:-:S04]  /*10b0*/  @!P2 IADD3 R4, PT, PT, -R4, RZ, RZ ;  /* 0x000000ff0404a210 */ /* 0x000fc80007ffe1ff */
[----:B------:R-:W-:-:S05]  /*10c0*/  SEL R5, R9, R4, !P3 ;  /* 0x0000000409057207 */ /* 0x000fca0005800000 */
[--C-:B------:R-:W-:Y:S02]  /*10d0*/  IMAD.MOV R7, RZ, RZ, -R5.reuse ;  /* 0x000000ffff077224 */ /* 0x100fe400078e0a05 */
[----:B---3--:R-:W-:Y:S01]  /*10e0*/  IMAD R5, R16, UR4, R5 ;  /* 0x0000000410057c24 */ /* 0x008fe2000f8e0205 */
[----:B--2---:R-:W-:Y:S01]  /*10f0*/  R2UR UR4, R24 ;  /* 0x00000000180472ca */ /* 0x004fe200000e0000 */
[----:B------:R-:W-:-:S04]  /*1100*/  IMAD R7, R0, R7, R29 ;  /* 0x0000000700077224 */ /* 0x000fc800078e021d */
[----:B------:R-:W-:-:S04]  /*1110*/  IMAD R4, R7, 0x4, R18 ;  /* 0x0000000407047824 */ /* 0x000fc800078e0212 */
[----:B0-----:R-:W-:Y:S01]  /*1120*/  IMAD R4, R5, UR5, R4 ;  /* 0x0000000505047c24 */ /* 0x001fe2000f8e0204 */
[----:B------:R-:W-:-:S04]  /*1130*/  R2UR UR5, R25 ;  /* 0x00000000190572ca */ /* 0x000fc800000e0000 */
[----:B-1----:R-:W-:-:S05]  /*1140*/  LEA R4, P0, R4, UR6, 0x2 ;  /* 0x0000000604047c11 */ /* 0x002fca000f8010ff */
[----:B------:R-:W-:-:S06]  /*1150*/  IMAD.X R5, RZ, RZ, UR7, P0 ;  /* 0x00000007ff057e24 */ /* 0x000fcc00080e06ff */
[----:B------:R-:W2:Y:S01]  /*1160*/  LDG.E.128.CONSTANT R4, desc[UR4][R4.64] ;  /* 0x0000000404047981 */ /* 0x000ea2000c1e9d00 */
[----:B------:R-:W-:Y:S01]  /*1170*/  IADD3 R3, PT, PT, R3, 0x1, RZ ;  /* 0x0000000103037810 */ /* 0x000fe20007ffe0ff */
[----:B------:R-:W-:-:S03]  /*1180*/  IMAD.IADD R29, R17, 0x1, R29 ;  /* 0x00000001111d7824 */ /* 0x000fc600078e021d */
[----:B------:R-:W-:Y:S02]  /*1190*/  ISETP.NE.AND P0, PT, R3, RZ, PT ;  /* 0x000000ff0300720c */ /* 0x000fe40003f05270 */
[----:B--2---:R-:W-:-:S04]  /*11a0*/  IADD3 R22, PT, PT, R4, R5, R22 ;  /* 0x0000000504167210 */ /* 0x004fc80007ffe016 */
[----:B------:R-:W-:-:S07]  /*11b0*/  IADD3 R22, PT, PT, R7, R22, R6 ;  /* 0x0000001607167210 */ /* 0x000fce0007ffe006 */
[----:B------:R-:W-:Y:S05]  /*11c0*/  @P0 BRA `(.L_x_89) ;  /* 0xfffffffc00780947 */ /* 0x000fea000383ffff */
.L_x_85:
[----:B0-----:R-:W-:Y:S05]  /*11d0*/  BSYNC.RECONVERGENT B0 ;  /* 0x0000000000007941 */ /* 0x001fea0003800200 */
.L_x_84:
[----:B------:R-:W0:Y:S01]  /*11e0*/  S2UR UR5, SR_CgaCtaId ;  /* 0x00000000000579c3 */ /* 0x000e220000008800 */
[----:B------:R-:W-:Y:S01]  /*11f0*/  UMOV UR4, 0x400 ;  /* 0x0000040000047882 */ /* 0x000fe20000000000 */
[----:B------:R-:W-:Y:S02]  /*1200*/  ISETP.GE.U32.AND P0, PT, R17, 0x42, PT ;  /* 0x000000421100780c */ /* 0x000fe40003f06070 */
[----:B------:R-:W-:Y:S01]  /*1210*/  ISETP.GT.U32.AND P1, PT, R26, 0x1f, PT ;  /* 0x0000001f1a00780c */ /* 0x000fe20003f24070 */
[----:B0-----:R-:W-:-:S06]  /*1220*/  ULEA UR4, UR5, UR4, 0x18 ;  /* 0x0000000405047291 */ /* 0x001fcc000f8ec0ff */
[----:B------:R-:W-:Y:S01]  /*1230*/  LEA R3, R26, UR4, 0x2 ;  /* 0x000000041a037c11 */ /* 0x000fe2000f8e10ff */
[----:B------:R-:W-:Y:S05]  /*1240*/  WARPSYNC.ALL ;  /* 0x0000000000007948 */ /* 0x000fea0003800000 */
[----:B------:R0:W-:Y:S01]  /*1250*/  STS [R3], R22 ;  /* 0x0000001603007388 */ /* 0x0001e20000000800 */
[----:B------:R-:W-:Y:S06]  /*1260*/  BAR.SYNC.DEFER_BLOCKING 0x0 ;  /* 0x0000000000007b1d */ /* 0x000fec0000010000 */
[----:B------:R-:W-:Y:S05]  /*1270*/  @!P0 BRA `(.L_x_90) ;  /* 0x00000000002c8947 */ /* 0x000fea0003800000 */
.L_x_91:
[----:B------:R-:W-:-:S04]  /*1280*/  SHF.R.U32.HI R6, RZ, 0x1, R17 ;  /* 0x00000001ff067819 */ /* 0x000fc80000011611 */
[----:B------:R-:W-:-:S13]  /*1290*/  ISETP.GE.U32.AND P0, PT, R26, R6, PT ;  /* 0x000000061a00720c */ /* 0x000fda0003f06070 */
[----:B------:R-:W-:Y:S01]  /*12a0*/  @!P0 IMAD R0, R6, 0x4, R3 ;  /* 0x0000000406008824 */ /* 0x000fe200078e0203 */
[----:B------:R-:W-:Y:S05]  /*12b0*/  @!P0 LDS R5, [R3] ;  /* 0x0000000003058984 */ /* 0x000fea0000000800 */
[----:B------:R-:W1:Y:S02]  /*12c0*/  @!P0 LDS R0, [R0] ;  /* 0x0000000000008984 */ /* 0x000e640000000800 */
[----:B-1----:R-:W-:-:S05]  /*12d0*/  @!P0 IMAD.IADD R4, R0, 0x1, R5 ;  /* 0x0000000100048824 */ /* 0x002fca00078e0205 */
[----:B------:R1:W-:Y:S01]  /*12e0*/  @!P0 STS [R3], R4 ;  /* 0x0000000403008388 */ /* 0x0003e20000000800 */
[----:B------:R-:W-:Y:S01]  /*12f0*/  BAR.SYNC.DEFER_BLOCKING 0x0 ;  /* 0x0000000000007b1d */ /* 0x000fe20000010000 */
[----:B------:R-:W-:Y:S02]  /*1300*/  ISETP.GT.U32.AND P0, PT, R17, 0x83, PT ;  /* 0x000000831100780c */ /* 0x000fe40003f04070 */
[----:B------:R-:W-:-:S11]  /*1310*/  MOV R17, R6 ;  /* 0x0000000600117202 */ /* 0x000fd60000000f00 */
[----:B-1----:R-:W-:Y:S05]  /*1320*/  @P0 BRA `(.L_x_91) ;  /* 0xfffffffc00d40947 */ /* 0x002fea000383ffff */
.L_x_90:
[----:B------:R-:W-:Y:S04]  /*1330*/  BSSY.RECONVERGENT B0, `(.L_x_92) ;  /* 0x000001a000007945 */ /* 0x000fe80003800200 */
[----:B------:R-:W-:Y:S05]  /*1340*/  @P1 BRA `(.L_x_93) ;  /* 0x0000000000601947 */ /* 0x000fea0003800000 */
[----:B------:R-:W-:Y:S04]  /*1350*/  LDS R0, [R3+0x80] ;  /* 0x0000800003007984 */ /* 0x000fe80000000800 */
[----:B------:R-:W1:Y:S02]  /*1360*/  LDS R5, [R3] ;  /* 0x0000000003057984 */ /* 0x000e640000000800 */
[----:B-1----:R-:W-:-:S05]  /*1370*/  IMAD.IADD R0, R0, 0x1, R5 ;  /* 0x0000000100007824 */ /* 0x002fca00078e0205 */
[----:B------:R-:W-:Y:S04]  /*1380*/  STS [R3], R0 ;  /* 0x0000000003007388 */ /* 0x000fe80000000800 */
        /* <DEDUP_REMOVED lines=10> */
[----:B-1----:R-:W-:-:S05]  /*1430*/  IADD3 R8, PT, PT, R5, R8, RZ ;  /* 0x0000000805087210 */ /* 0x002fca0007ffe0ff */
        /* <DEDUP_REMOVED lines=8> */
[----:B------:R1:W-:Y:S02]  /*14c0*/  STS [R3], R4 ;  /* 0x0000000403007388 */ /* 0x0003e40000000800 */
.L_x_93:
[----:B------:R-:W-:Y:S05]  /*14d0*/  BSYNC.RECONVERGENT B0 ;  /* 0x0000000000007941 */ /* 0x000fea0003800200 */
.L_x_92:
[----:B------:R-:W4:Y:S08]  /*14e0*/  S2UR UR5, SR_CgaCtaId ;  /* 0x00000000000579c3 */ /* 0x000f300000008800 */
[----:B------:R-:W-:Y:S06]  /*14f0*/  BAR.SYNC.DEFER_BLOCKING 0x0 ;  /* 0x0000000000007b1d */ /* 0x000fec0000010000 */
[----:B------:R-:W-:-:S02]  /*1500*/  UMOV UR4, 0x400 ;  /* 0x0000040000047882 */ /* 0x000fc40000000000 */
[----:B----4-:R-:W-:-:S09]  /*1510*/  ULEA UR4, UR5, UR4, 0x18 ;  /* 0x0000000405047291 */ /* 0x010fd2000f8ec0ff */
[----:B------:R-:W4:Y:S02]  /*1520*/  LDS R0, [UR4] ;  /* 0x00000004ff007984 */ /* 0x000f240008000800 */
[----:B----4-:R-:W-:-:S04]  /*1530*/  ISETP.GE.AND P0, PT, R0, 0x1, PT ;  /* 0x000000010000780c */ /* 0x010fc80003f06270 */
[----:B------:R-:W-:-:S13]  /*1540*/  ISETP.NE.OR P0, PT, R26, RZ, !P0 ;  /* 0x000000ff1a00720c */ /* 0x000fda0004705670 */
[----:B------:R-:W-:Y:S05]  /*1550*/  @P0 EXIT ;  /* 0x000000000000094d */ /* 0x000fea0003800000 */
[----:B------:R-:W4:Y:S01]  /*1560*/  LDC R8, c[0x0][0x398] ;  /* 0x0000e600ff087b82 */ /* 0x000f220000000800 */
[----:B------:R-:W5:Y:S01]  /*1570*/  S2R R11, SR_LANEID ;  /* 0x00000000000b7919 */ /* 0x000f620000000000 */
[----:B------:R-:W-:Y:S02]  /*1580*/  VOTEU.ANY UR4, UPT, PT ;  /* 0x0000000000047886 */ /* 0x000fe400038e0100 */
[----:B------:R-:W5:Y:S04]  /*1590*/  FLO.U32 R0, UR4 ;  /* 0x0000000400007d00 */ /* 0x000f6800080e0000 */
[----:B-1----:R-:W3:Y:S08]  /*15a0*/  LDC.64 R4, c[0x0][0x3c0] ;  /* 0x0000f000ff047b82 */ /* 0x002ef00000000a00 */
[----:B0-----:R-:W0:Y:S01]  /*15b0*/  LDC R3, c[0x0][0x390] ;  /* 0x0000e400ff037b82 */ /* 0x001e220000000800 */
[----:B----4-:R-:W-:-:S04]  /*15c0*/  IABS R17, R8 ;  /* 0x0000000800117213 */ /* 0x010fc80000000000 */
[----:B------:R-:W1:Y:S01]  /*15d0*/  I2F.RP R9, R17 ;  /* 0x0000001100097306 */ /* 0x000e620000209400 */
[----:B---3--:R-:W-:Y:S01]  /*15e0*/  IMAD.WIDE.U32 R12, R16, 0x4, R4 ;  /* 0x00000004100c7825 */ /* 0x008fe200078e0004 */
[----:B-----5:R-:W-:-:S06]  /*15f0*/  ISETP.EQ.U32.AND P3, PT, R0, R11, PT ;  /* 0x0000000b0000720c */ /* 0x020fcc0003f62070 */
[----:B-1----:R-:W1:Y:S07]  /*1600*/  MUFU.RCP R9, R9 ;  /* 0x0000000900097308 */ /* 0x002e6e0000001000 */
[----:B--2---:R-:W-:Y:S02]  /*1610*/  @P3 R2UR UR6, R24 ;  /* 0x00000000180632ca */ /* 0x004fe400000e0000 */
[----:B------:R-:W-:Y:S01]  /*1620*/  @P3 R2UR UR7, R25 ;  /* 0x00000000190732ca */ /* 0x000fe200000e0000 */
[----:B-1----:R-:W-:-:S04]  /*1630*/  VIADD R6, R9, 0xffffffe ;  /* 0x0ffffffe09067836 */ /* 0x002fc80000000000 */
[----:B------:R1:W2:Y:S02]  /*1640*/  F2I.FTZ.U32.TRUNC.NTZ R7, R6 ;  /* 0x0000000600077305 */ /* 0x0002a4000021f000 */
[----:B-1----:R-:W-:Y:S01]  /*1650*/  IMAD.MOV.U32 R6, RZ, RZ, RZ ;  /* 0x000000ffff067224 */ /* 0x002fe200078e00ff */
[----:B--2---:R-:W-:-:S05]  /*1660*/  IADD3 R10, PT, PT, RZ, -R7, RZ ;  /* 0x80000007ff0a7210 */ /* 0x004fca0007ffe0ff */
[----:B------:R-:W-:Y:S01]  /*1670*/  IMAD R9, R10, R17, RZ ;  /* 0x000000110a097224 */ /* 0x000fe200078e02ff */
[----:B0-----:R-:W-:-:S03]  /*1680*/  IABS R10, R3 ;  /* 0x00000003000a7213 */ /* 0x001fc60000000000 */
[----:B------:R-:W-:Y:S02]  /*1690*/  IMAD.HI.U32 R6, R7, R9, R6 ;  /* 0x0000000907067227 */ /* 0x000fe400078e0006 */
[----:B------:R-:W0:Y:S02]  /*16a0*/  POPC R9, UR4 ;  /* 0x0000000400097d09 */ /* 0x000e240008000000 */
[----:B------:R-:W-:-:S04]  /*16b0*/  IMAD.MOV.U32 R7, RZ, RZ, R10 ;  /* 0x000000ffff077224 */ /* 0x000fc800078e000a */
[----:B------:R-:W-:-:S04]  /*16c0*/  IMAD.HI.U32 R10, R6, R7, RZ ;  /* 0x00000007060a7227 */ /* 0x000fc800078e00ff */
[----:B------:R-:W-:Y:S01]  /*16d0*/  IMAD.MOV R6, RZ, RZ, -R10 ;  /* 0x000000ffff067224 */ /* 0x000fe200078e0a0a */
[----:B0-----:R0:W2:Y:S03]  /*16e0*/  @P3 ATOMG.E.ADD.STRONG.GPU PT, R15, desc[UR6][R12.64], R9 ;  /* 0x800000090c0f39a8 */ /* 0x0010a600081ef106 */
[----:B------:R-:W-:Y:S01]  /*16f0*/  IMAD R6, R17, R6, R7 ;  /* 0x0000000611067224 */ /* 0x000fe200078e0207 */
[----:B------:R-:W-:Y:S01]  /*1700*/  LOP3.LUT R14, R3, R8, RZ, 0x3c, !PT ;  /* 0x00000008030e7212 */ /* 0x000fe200078e3cff */
[----:B------:R-:W-:Y:S02]  /*1710*/  VOTEU.ANY UR5, UPT, PT ;  /* 0x0000000000057886 */ /* 0x000fe400038e0100 */
[----:B------:R-:W-:Y:S01]  /*1720*/  UFLO.U32 UR6, UR5 ;  /* 0x00000005000672bd */ /* 0x000fe200080e0000 */
[----:B------:R-:W-:Y:S02]  /*1730*/  ISETP.GT.U32.AND P1, PT, R17, R6, PT ;  /* 0x000000061100720c */ /* 0x000fe40003f24070 */
[----:B------:R-:W-:-:S03]  /*1740*/  ISETP.GE.AND P2, PT, R14, RZ, PT ;  /* 0x000000ff0e00720c */ /* 0x000fc60003f46270 */
[----:B------:R-:W-:Y:S01]  /*1750*/  ISETP.EQ.U32.AND P4, PT, R11, UR6, PT ;  /* 0x000000060b007c0c */ /* 0x000fe2000bf82070 */
[----:B0-----:R-:W0:Y:S01]  /*1760*/  S2R R12, SR_LTMASK ;  /* 0x00000000000c7919 */ /* 0x001e220000003900 */
[----:B------:R-:W-:Y:S01]  /*1770*/  IMAD.IADD R11, R16, 0x1, R3 ;  /* 0x00000001100b7824 */ /* 0x000fe200078e0203 */
[----:B------:R-:W-:-:S05]  /*1780*/  @P3 R2UR UR6, R24 ;  /* 0x00000000180632ca */ /* 0x000fca00000e0000 */
[-C--:B------:R-:W-:Y:S01]  /*1790*/  @!P1 IADD3 R6, PT, PT, R6, -R17.reuse, RZ ;  /* 0x8000001106069210 */ /* 0x080fe20007ffe0ff */
[----:B------:R-:W-:Y:S01]  /*17a0*/  @!P1 VIADD R10, R10, 0x1 ;  /* 0x000000010a0a9836 */ /* 0x000fe20000000000 */
[----:B------:R-:W-:Y:S02]  /*17b0*/  ISETP.NE.AND P1, PT, R8, RZ, PT ;  /* 0x000000ff0800720c */ /* 0x000fe40003f25270 */
[----:B------:R-:W-:Y:S02]  /*17c0*/  ISETP.GE.U32.AND P0, PT, R6, R17, PT ;  /* 0x000000110600720c */ /* 0x000fe40003f06070 */
[----:B------:R-:W1:Y:S01]  /*17d0*/  LDC.64 R6, c[0x0][0x3a0] ;  /* 0x0000e800ff067b82 */ /* 0x000e620000000a00 */
[----:B------:R-:W-:Y:S01]  /*17e0*/  IMAD.SHL.U32 R3, R3, 0x2, RZ ;  /* 0x0000000203037824 */ /* 0x000fe200078e00ff */
[----:B------:R-:W3:Y:S01]  /*17f0*/  POPC R17, UR5 ;  /* 0x0000000500117d09 */ /* 0x000ee20008000000 */
[----:B------:R-:W-:Y:S02]  /*1800*/  @P4 R2UR UR8, R24 ;  /* 0x00000000180842ca */ /* 0x000fe400000e0000 */
[----:B------:R-:W-:-:S06]  /*1810*/  @P4 R2UR UR9, R25 ;  /* 0x00000000190942ca */ /* 0x000fcc00000e0000 */
[----:B------:R-:W-:-:S04]  /*1820*/  @P0 VIADD R10, R10, 0x1 ;  /* 0x000000010a0a0836 */ /* 0x000fc80000000000 */
[----:B------:R-:W-:Y:S01]  /*1830*/  IMAD.MOV.U32 R13, RZ, RZ, R10 ;  /* 0x000000ffff0d7224 */ /* 0x000fe200078e000a */
[----:B0-----:R-:W-:Y:S01]  /*1840*/  LOP3.LUT R12, R12, UR4, RZ, 0xc0, !PT ;  /* 0x000000040c0c7c12 */ /* 0x001fe2000f8ec0ff */
[----:B------:R-:W-:-:S03]  /*1850*/  IMAD.WIDE.U32 R10, R11, 0x4, R4 ;  /* 0x000000040b0a7825 */ /* 0x000fc600078e0004 */
[----:B------:R-:W-:Y:S02]  /*1860*/  @!P2 IADD3 R13, PT, PT, -R13, RZ, RZ ;  /* 0x000000ff0d0da210 */ /* 0x000fe40007ffe1ff */
[----:B------:R-:W-:Y:S02]  /*1870*/  @!P1 LOP3.LUT R13, RZ, R8, RZ, 0x33, !PT ;  /* 0x00000008ff0d9212 */ /* 0x000fe400078e33ff */
[----:B------:R-:W0:Y:S01]  /*1880*/  LDC R8, c[0x0][0x370] ;  /* 0x0000dc00ff087b82 */ /* 0x000e220000000800 */
[----:B------:R-:W4:Y:S01]  /*1890*/  POPC R12, R12 ;  /* 0x0000000c000c7309 */ /* 0x000f220000000000 */
[----:B------:R-:W-:Y:S01]  /*18a0*/  R2UR UR4, R24 ;  /* 0x00000000180472ca */ /* 0x000fe200000e0000 */
[----:B-1----:R-:W-:Y:S01]  /*18b0*/  IMAD.WIDE R6, R13, 0x4, R6 ;  /* 0x000000040d067825 */ /* 0x002fe200078e0206 */
[----:B------:R-:W-:Y:S01]  /*18c0*/  R2UR UR5, R25 ;  /* 0x00000000190572ca */ /* 0x000fe200000e0000 */
[----:B------:R-:W-:Y:S04]  /*18d0*/  @P3 REDG.E.ADD.STRONG.GPU desc[UR6][R10.64], R9 ;  /* 0x000000090a00398e */ /* 0x000fe8000c12e106 */
[----:B---3--:R-:W-:Y:S01]  /*18e0*/  @P4 REDG.E.ADD.STRONG.GPU desc[UR8][R6.64], R17 ;  /* 0x000000110600498e */ /* 0x008fe2000c12e108 */
[----:B0-----:R-:W-:-:S03]  /*18f0*/  IMAD R3, R16, R8, R3 ;  /* 0x0000000810037224 */ /* 0x001fc600078e0203 */
[----:B--2---:R-:W4:Y:S02]  /*1900*/  SHFL.IDX PT, R0, R15, R0, 0x1f ;  /* 0x00001f000f007589 */ /* 0x004f2400000e0000 */
[----:B----4-:R-:W-:-:S05]  /*1910*/  IADD3 R3, PT, PT, R3, R0, R12 ;  /* 0x0000000003037210 */ /* 0x010fca0007ffe00c */
[----:B------:R-:W-:-:S05]  /*1920*/  IMAD.WIDE.U32 R4, R3, 0x4, R4 ;  /* 0x0000000403047825 */ /* 0x000fca00078e0004 */
[----:B------:R-:W-:Y:S01]  /*1930*/  STG.E desc[UR4][R4.64], R2 ;  /* 0x0000000204007986 */ /* 0x000fe2000c101904 */
[----:B------:R-:W-:Y:S05]  /*1940*/  EXIT ;  /* 0x000000000000794d */ /* 0x000fea0003800000 */
.L_x_94:
        /* <DEDUP_REMOVED lines=11> */
.L_x_100:


//--------------------- .nv.global.init           --------------------------
	.section	.nv.global.init,"aw",@progbits
.nv.global.init:
	.type		$str$2,@object
	.size		$str$2,($str$4 - $str$2)
$str$2:
        /*0000*/ 	.byte	0x62, 0x6c, 0x6f, 0x63, 0x6b, 0x5f, 0x77, 0x20, 0x25, 0x20, 0x34, 0x20, 0x3d, 0x3d, 0x20, 0x30
        /*0010*/ 	.byte	0x00
	.type		$str$4,@object
	.size		$str$4,($str$1 - $str$4)
$str$4:
        /*0011*/ 	.byte	0x28, 0x72, 0x65, 0x61, 0x6c, 0x5f, 0x62, 0x6c, 0x6f, 0x63, 0x6b, 0x5f, 0x77, 0x29, 0x20, 0x25
        /*0021*/ 	.byte	0x20, 0x34, 0x20, 0x3d, 0x3d, 0x20, 0x30, 0x00
	.type		$str$1,@object
	.size		$str$1,($str$3 - $str$1)
$str$1:
        /*0029*/ 	.byte	0x2f, 0x74, 0x6d, 0x70, 0x2f, 0x73, 0x61, 0x73, 0x73, 0x5f, 0x63, 0x75, 0x5f, 0x39, 0x37, 0x77
        /*0039*/ 	.byte	0x65, 0x79, 0x6d, 0x65, 0x72, 0x2f, 0x6b, 0x2e, 0x63, 0x75, 0x00
	.type		$str$3,@object
	.size		$str$3,($str$5 - $str$3)
$str$3:
        /*0044*/ 	.byte	0x28, 0x62, 0x6c, 0x6f, 0x63, 0x6b, 0x5f, 0x73, 0x69, 0x7a, 0x65, 0x20, 0x2f, 0x20, 0x34, 0x29
        /*0054*/ 	.byte	0x20, 0x25, 0x20, 0x62, 0x6c, 0x6f, 0x63, 0x6b, 0x44, 0x69, 0x6d, 0x2e, 0x78, 0x3d, 0x3d, 0x30
        /*0064*/ 	.byte	0x00
	.type		$str$5,@object
	.size		$str$5,(__unnamed_1 - $str$5)
$str$5:
        /*0065*/ 	.byte	0x74, 0x69, 0x6c, 0x65, 0x5f, 0x70, 0x65, 0x72, 0x5f, 0x62, 0x6c, 0x6f, 0x63, 0x6b, 0x20, 0x3c
        /*0075*/ 	.byte	0x3d, 0x20, 0x4d, 0x41, 0x58, 0x5f, 0x54, 0x49, 0x4c, 0x45, 0x5f, 0x50, 0x45, 0x52, 0x5f, 0x42
        /*0085*/ 	.byte	0x4c, 0x4f, 0x43, 0x4b, 0x00
	.type		__unnamed_1,@object
	.size		__unnamed_1,(__unnamed_2 - __unnamed_1)
__unnamed_1:
        /*008a*/ 	.byte	0x76, 0x6f, 0x69, 0x64, 0x20, 0x63, 0x6f, 0x6e, 0x76, 0x65, 0x72, 0x74, 0x5f, 0x62, 0x63, 0x73
        /*009a*/ 	.byte	0x72, 0x5f, 0x6b, 0x65, 0x72, 0x6e, 0x65, 0x6c, 0x5f, 0x31, 0x5f, 0x61, 0x6c, 0x69, 0x67, 0x6e
        /*00aa*/ 	.byte	0x5f, 0x34, 0x28, 0x63, 0x6f, 0x6e, 0x73, 0x74, 0x20, 0x69, 0x6e, 0x74, 0x20, 0x2a, 0x2c, 0x20
        /*00ba*/ 	.byte	0x66, 0x6c, 0x6f, 0x61, 0x74, 0x20, 0x2a, 0x2c, 0x20, 0x69, 0x6e, 0x74, 0x2c, 0x20, 0x69, 0x6e
        /*00ca*/ 	.byte	0x74, 0x2c, 0x20, 0x69, 0x6e, 0x74, 0x2c, 0x20, 0x69, 0x6e, 0x74, 0x2c, 0x20, 0x69, 0x6e, 0x74
        /*00da*/ 	.byte	0x20, 0x2a, 0x2c, 0x20, 0x69, 0x6e, 0x74, 0x20, 0x2a, 0x2c, 0x20, 0x69, 0x6e, 0x74, 0x20, 0x2a
        /*00ea*/ 	.byte	0x2c, 0x20, 0x66, 0x6c, 0x6f, 0x61, 0x74, 0x20, 0x2a, 0x2c, 0x20, 0x69, 0x6e, 0x74, 0x20, 0x2a
        /*00fa*/ 	.byte	0x29, 0x00
	.type		__unnamed_2,@object
	.size		__unnamed_2,(.L_1 - __unnamed_2)
__unnamed_2:
        /*00fc*/ 	.byte	0x76, 0x6f, 0x69, 0x64, 0x20, 0x63, 0x6f, 0x6e, 0x76, 0x65, 0x72, 0x74, 0x5f, 0x62, 0x63, 0x73
        /*010c*/ 	.byte	0x72, 0x5f, 0x6b, 0x65, 0x72, 0x6e, 0x65, 0x6c, 0x5f, 0x31, 0x5f, 0x74, 0x69, 0x6c, 0x65, 0x28
        /*011c*/ 	.byte	0x63, 0x6f, 0x6e, 0x73, 0x74, 0x20, 0x69, 0x6e, 0x74, 0x20, 0x2a, 0x2c, 0x20, 0x66, 0x6c, 0x6f
        /*012c*/ 	.byte	0x61, 0x74, 0x20, 0x2a, 0x2c, 0x20, 0x69, 0x6e, 0x74, 0x2c, 0x20, 0x69, 0x6e, 0x74, 0x2c, 0x20
        /*013c*/ 	.byte	0x69, 0x6e, 0x74, 0x2c, 0x20, 0x69, 0x6e, 0x74, 0x2c, 0x20, 0x69, 0x6e, 0x74, 0x20, 0x2a, 0x2c
        /*014c*/ 	.byte	0x20, 0x69, 0x6e, 0x74, 0x20, 0x2a, 0x2c, 0x20, 0x69, 0x6e, 0x74, 0x20, 0x2a, 0x2c, 0x20, 0x66
        /*015c*/ 	.byte	0x6c, 0x6f, 0x61, 0x74, 0x20, 0x2a, 0x2c, 0x20, 0x69, 0x6e, 0x74, 0x20, 0x2a, 0x2c, 0x20, 0x69
        /*016c*/ 	.byte	0x6e, 0x74, 0x29, 0x00
.L_1:


//--------------------- .nv.shared._Z26convert_bcsr_kernel_2_tilePKiPfiiiiPiS2_S2_S1_S2_ --------------------------
	.section	.nv.shared._Z26convert_bcsr_kernel_2_tilePKiPfiiiiPiS2_S2_S1_S2_,"aw",@nobits
	.sectionflags	@""
	.align	4
.nv.shared._Z26convert_bcsr_kernel_2_tilePKiPfiiiiPiS2_S2_S1_S2_:
	.zero		1040


//--------------------- .nv.shared.reserved.0     --------------------------
	.section	.nv.shared.reserved.0,"aw",@nobits
	.weak		__nv_reservedSMEM_offset_0_alias
	.size		__nv_reservedSMEM_offset_0_alias, 0, 64
	.other		__nv_reservedSMEM_offset_0_alias,@"STO_CUDA_RESERVED_SHARED STV_DEFAULT"
__nv_reservedSMEM_offset_0_alias:
	.zero		0
	.zero		64


//--------------------- .nv.shared._Z26convert_bcsr_kernel_1_tilePKiPfiiiiPiS2_S2_S1_S2_i --------------------------
	.section	.nv.shared._Z26convert_bcsr_kernel_1_tilePKiPfiiiiPiS2_S2_S1_S2_i,"aw",@nobits
	.sectionflags	@""
	.align	4
.nv.shared._Z26convert_bcsr_kernel_1_tilePKiPfiiiiPiS2_S2_S1_S2_i:
	.zero		5184


//--------------------- .nv.shared._Z21convert_bcsr_kernel_2PKiPfiiiiPiS2_S2_S1_S2_ --------------------------
	.section	.nv.shared._Z21convert_bcsr_kernel_2PKiPfiiiiPiS2_S2_S1_S2_,"aw",@nobits
	.sectionflags	@""
	.align	4
.nv.shared._Z21convert_bcsr_kernel_2PKiPfiiiiPiS2_S2_S1_S2_:
	.zero		1040


//--------------------- .nv.shared._Z21convert_bcsr_kernel_1PKiPfiiiiPiS2_S2_S1_S2_ --------------------------
	.section	.nv.shared._Z21convert_bcsr_kernel_1PKiPfiiiiPiS2_S2_S1_S2_,"aw",@nobits
	.sectionflags	@""
	.align	4
.nv.shared._Z21convert_bcsr_kernel_1PKiPfiiiiPiS2_S2_S1_S2_:
	.zero		5120


//--------------------- .nv.shared._Z29convert_bcsr_kernel_2_align_4PKiPfiiiiPiS2_S2_S1_S2_ --------------------------
	.section	.nv.shared._Z29convert_bcsr_kernel_2_align_4PKiPfiiiiPiS2_S2_S1_S2_,"aw",@nobits
	.sectionflags	@""
	.align	4
.nv.shared._Z29convert_bcsr_kernel_2_align_4PKiPfiiiiPiS2_S2_S1_S2_:
	.zero		1040


//--------------------- .nv.shared._Z29convert_bcsr_kernel_1_align_4PKiPfiiiiPiS2_S2_S1_S2_ --------------------------
	.section	.nv.shared._Z29convert_bcsr_kernel_1_align_4PKiPfiiiiPiS2_S2_S1_S2_,"aw",@nobits
	.sectionflags	@""
	.align	4
.nv.shared._Z29convert_bcsr_kernel_1_align_4PKiPfiiiiPiS2_S2_S1_S2_:
	.zero		5120


//--------------------- .nv.constant0._Z26convert_bcsr_kernel_2_tilePKiPfiiiiPiS2_S2_S1_S2_ --------------------------
	.section	.nv.constant0._Z26convert_bcsr_kernel_2_tilePKiPfiiiiPiS2_S2_S1_S2_,"a",@progbits
	.sectionflags	@""
	.align	4
.nv.constant0._Z26convert_bcsr_kernel_2_tilePKiPfiiiiPiS2_S2_S1_S2_:
	.zero		968


//--------------------- .nv.constant0._Z26convert_bcsr_kernel_1_tilePKiPfiiiiPiS2_S2_S1_S2_i --------------------------
	.section	.nv.constant0._Z26convert_bcsr_kernel_1_tilePKiPfiiiiPiS2_S2_S1_S2_i,"a",@progbits
	.sectionflags	@""
	.align	4
.nv.constant0._Z26convert_bcsr_kernel_1_tilePKiPfiiiiPiS2_S2_S1_S2_i:
	.zero		972


//--------------------- .nv.constant0._Z21convert_bcsr_kernel_2PKiPfiiiiPiS2_S2_S1_S2_ --------------------------
	.section	.nv.constant0._Z21convert_bcsr_kernel_2PKiPfiiiiPiS2_S2_S1_S2_,"a",@progbits
	.sectionflags	@""
	.align	4
.nv.constant0._Z21convert_bcsr_kernel_2PKiPfiiiiPiS2_S2_S1_S2_:
	.zero		968


//--------------------- .nv.constant0._Z21convert_bcsr_kernel_1PKiPfiiiiPiS2_S2_S1_S2_ --------------------------
	.section	.nv.constant0._Z21convert_bcsr_kernel_1PKiPfiiiiPiS2_S2_S1_S2_,"a",@progbits
	.sectionflags	@""
	.align	4
.nv.constant0._Z21convert_bcsr_kernel_1PKiPfiiiiPiS2_S2_S1_S2_:
	.zero		968


//--------------------- .nv.constant0._Z29convert_bcsr_kernel_2_align_4PKiPfiiiiPiS2_S2_S1_S2_ --------------------------
	.section	.nv.constant0._Z29convert_bcsr_kernel_2_align_4PKiPfiiiiPiS2_S2_S1_S2_,"a",@progbits
	.sectionflags	@""
	.align	4
.nv.constant0._Z29convert_bcsr_kernel_2_align_4PKiPfiiiiPiS2_S2_S1_S2_:
	.zero		968


//--------------------- .nv.constant0._Z29convert_bcsr_kernel_1_align_4PKiPfiiiiPiS2_S2_S1_S2_ --------------------------
	.section	.nv.constant0._Z29convert_bcsr_kernel_1_align_4PKiPfiiiiPiS2_S2_S1_S2_,"a",@progbits
	.sectionflags	@""
	.align	4
.nv.constant0._Z29convert_bcsr_kernel_1_align_4PKiPfiiiiPiS2_S2_S1_S2_:
	.zero		968


//--------------------- SYMBOLS --------------------------

	.type		.nv.reservedSmem.offset0,@object
	.size		.nv.reservedSmem.offset0,0x4
	.type		.nv.reservedSmem.cap,@object
	.size		.nv.reservedSmem.cap,0x4
	.type		__assertfail,@function
